	.target	sm_90a

	.elftype	@"ET_EXEC"


//--------------------- .note.nv.tkinfo           --------------------------
	.section	.note.nv.tkinfo,"",@"SHT_NOTE"
	.sectionflags	@"SHF_NOTE_NV_TKINFO"
	.tkinfo
        /*0018*/ 	.word	0x00000002
        /*0030*/ 	.string	""
        /*0030*/ 	.string	"ptxas"
        /*0030*/ 	.string	"Cuda compilation tools, release 13.0, V13.0.88"
        /*0030*/ 	.string	"Build cuda_13.0.r13.0/compiler.36424714_0"
        /*0030*/ 	.string	"-v  -suppress-debug-info  -lineinfo  -arch sm_90a "



//--------------------- .note.nv.cuinfo           --------------------------
	.section	.note.nv.cuinfo,"",@"SHT_NOTE"
	.sectionflags	@"SHF_NOTE_NV_CUINFO"
        /*0018*/ 	.short	0x0002
        /*001a*/ 	.short	0x005a
        /*001c*/ 	.short	0x0082
	.zero		2


//--------------------- .nv.info                  --------------------------
	.section	.nv.info,"",@"SHT_CUDA_INFO"
	.align	4


	//----- nvinfo : EIATTR_REGCOUNT
	.align		4
        /*0000*/ 	.byte	0x04, 0x2f
        /*0002*/ 	.short	(.L_1 - .L_0)
	.align		4
.L_0:
        /*0004*/ 	.word	index@(matmul_kernel)
        /*0008*/ 	.word	0x000000ff


	//----- nvinfo : EIATTR_FRAME_SIZE
	.align		4
.L_1:
        /*000c*/ 	.byte	0x04, 0x11
        /*000e*/ 	.short	(.L_3 - .L_2)
	.align		4
.L_2:
        /*0010*/ 	.word	index@(matmul_kernel)
        /*0014*/ 	.word	0x00000158


	//----- nvinfo : EIATTR_MIN_STACK_SIZE
	.align		4
.L_3:
        /*0018*/ 	.byte	0x04, 0x12
        /*001a*/ 	.short	(.L_5 - .L_4)
	.align		4
.L_4:
        /*001c*/ 	.word	index@(matmul_kernel)
        /*0020*/ 	.word	0x00000158
.L_5:


//--------------------- .nv.compat                --------------------------
	.section	.nv.compat,"",@"SHT_CUDA_COMPAT_INFO"
	.align	4
        /*0000*/ 	.byte	0x02, 0x09, 0x01, 0x00, 0x02, 0x02, 0x04, 0x00, 0x02, 0x05, 0x05, 0x00, 0x03, 0x07, 0x01, 0x01
        /*0010*/ 	.byte	0x02, 0x03, 0x00, 0x00, 0x02, 0x06, 0x01, 0x00, 0x04, 0x0b, 0x08, 0x00, 0x00, 0x00, 0x00, 0x00
        /*0020*/ 	.byte	0x00, 0x00, 0x00, 0x00


//--------------------- .nv.info.matmul_kernel    --------------------------
	.section	.nv.info.matmul_kernel,"",@"SHT_CUDA_INFO"
	.sectionflags	@""
	.align	4


	//----- nvinfo : EIATTR_CUDA_API_VERSION
	.align		4
        /*0000*/ 	.byte	0x04, 0x37
        /*0002*/ 	.short	(.L_7 - .L_6)
.L_6:
        /*0004*/ 	.word	0x00000082


	//----- nvinfo : EIATTR_KPARAM_INFO
	.align		4
.L_7:
        /*0008*/ 	.byte	0x04, 0x17
        /*000a*/ 	.short	(.L_9 - .L_8)
.L_8:
        /*000c*/ 	.word	0x00000000
        /*0010*/ 	.short	0x000d
        /*0012*/ 	.short	0x0048
        /*0014*/ 	.byte	0x00, 0xf4, 0x21, 0x00


	//----- nvinfo : EIATTR_KPARAM_INFO
	.align		4
.L_9:
        /*0018*/ 	.byte	0x04, 0x17
        /*001a*/ 	.short	(.L_11 - .L_10)
.L_10:
        /*001c*/ 	.word	0x00000000
        /*0020*/ 	.short	0x000c
        /*0022*/ 	.short	0x0040
        /*0024*/ 	.byte	0x00, 0xf4, 0x21, 0x00


	//----- nvinfo : EIATTR_KPARAM_INFO
	.align		4
.L_11:
        /*0028*/ 	.byte	0x04, 0x17
        /*002a*/ 	.short	(.L_13 - .L_12)
.L_12:
        /*002c*/ 	.word	0x00000000
        /*0030*/ 	.short	0x000b
        /*0032*/ 	.short	0x0038
        /*0034*/ 	.byte	0x00, 0xf0, 0x11, 0x00


	//----- nvinfo : EIATTR_KPARAM_INFO
	.align		4
.L_13:
        /*0038*/ 	.byte	0x04, 0x17
        /*003a*/ 	.short	(.L_15 - .L_14)
.L_14:
        /*003c*/ 	.word	0x00000000
        /*0040*/ 	.short	0x000a
        /*0042*/ 	.short	0x0034
        /*0044*/ 	.byte	0x00, 0xf0, 0x11, 0x00


	//----- nvinfo : EIATTR_KPARAM_INFO
	.align		4
.L_15:
        /*0048*/ 	.byte	0x04, 0x17
        /*004a*/ 	.short	(.L_17 - .L_16)
.L_16:
        /*004c*/ 	.word	0x00000000
        /*0050*/ 	.short	0x0009
        /*0052*/ 	.short	0x0030
        /*0054*/ 	.byte	0x00, 0xf0, 0x11, 0x00


	//----- nvinfo : EIATTR_KPARAM_INFO
	.align		4
.L_17:
        /*0058*/ 	.byte	0x04, 0x17
        /*005a*/ 	.short	(.L_19 - .L_18)
.L_18:
        /*005c*/ 	.word	0x00000000
        /*0060*/ 	.short	0x0008
        /*0062*/ 	.short	0x002c
        /*0064*/ 	.byte	0x00, 0xf0, 0x11, 0x00


	//----- nvinfo : EIATTR_KPARAM_INFO
	.align		4
.L_19:
        /*0068*/ 	.byte	0x04, 0x17
        /*006a*/ 	.short	(.L_21 - .L_20)
.L_20:
        /*006c*/ 	.word	0x00000000
        /*0070*/ 	.short	0x0007
        /*0072*/ 	.short	0x0028
        /*0074*/ 	.byte	0x00, 0xf0, 0x11, 0x00


	//----- nvinfo : EIATTR_KPARAM_INFO
	.align		4
.L_21:
        /*0078*/ 	.byte	0x04, 0x17
        /*007a*/ 	.short	(.L_23 - .L_22)
.L_22:
        /*007c*/ 	.word	0x00000000
        /*0080*/ 	.short	0x0006
        /*0082*/ 	.short	0x0024
        /*0084*/ 	.byte	0x00, 0xf0, 0x11, 0x00


	//----- nvinfo : EIATTR_KPARAM_INFO
	.align		4
.L_23:
        /*0088*/ 	.byte	0x04, 0x17
        /*008a*/ 	.short	(.L_25 - .L_24)
.L_24:
        /*008c*/ 	.word	0x00000000
        /*0090*/ 	.short	0x0005
        /*0092*/ 	.short	0x0020
        /*0094*/ 	.byte	0x00, 0xf0, 0x11, 0x00


	//----- nvinfo : EIATTR_KPARAM_INFO
	.align		4
.L_25:
        /*0098*/ 	.byte	0x04, 0x17
        /*009a*/ 	.short	(.L_27 - .L_26)
.L_26:
        /*009c*/ 	.word	0x00000000
        /*00a0*/ 	.short	0x0004
        /*00a2*/ 	.short	0x001c
        /*00a4*/ 	.byte	0x00, 0xf0, 0x11, 0x00


	//----- nvinfo : EIATTR_KPARAM_INFO
	.align		4
.L_27:
        /*00a8*/ 	.byte	0x04, 0x17
        /*00aa*/ 	.short	(.L_29 - .L_28)
.L_28:
        /*00ac*/ 	.word	0x00000000
        /*00b0*/ 	.short	0x0003
        /*00b2*/ 	.short	0x0018
        /*00b4*/ 	.byte	0x00, 0xf0, 0x11, 0x00


	//----- nvinfo : EIATTR_KPARAM_INFO
	.align		4
.L_29:
        /*00b8*/ 	.byte	0x04, 0x17
        /*00ba*/ 	.short	(.L_31 - .L_30)
.L_30:
        /*00bc*/ 	.word	0x00000000
        /*00c0*/ 	.short	0x0002
        /*00c2*/ 	.short	0x0010
        /*00c4*/ 	.byte	0x00, 0xf4, 0x21, 0x00


	//----- nvinfo : EIATTR_KPARAM_INFO
	.align		4
.L_31:
        /*00c8*/ 	.byte	0x04, 0x17
        /*00ca*/ 	.short	(.L_33 - .L_32)
.L_32:
        /*00cc*/ 	.word	0x00000000
        /*00d0*/ 	.short	0x0001
        /*00d2*/ 	.short	0x0008
        /*00d4*/ 	.byte	0x00, 0xf4, 0x21, 0x00


	//----- nvinfo : EIATTR_KPARAM_INFO
	.align		4
.L_33:
        /*00d8*/ 	.byte	0x04, 0x17
        /*00da*/ 	.short	(.L_35 - .L_34)
.L_34:
        /*00dc*/ 	.word	0x00000000
        /*00e0*/ 	.short	0x0000
        /*00e2*/ 	.short	0x0000
        /*00e4*/ 	.byte	0x00, 0xf4, 0x21, 0x00


	//----- nvinfo : EIATTR_EXPLICIT_CLUSTER
	.align		4
.L_35:
        /*00e8*/ 	.byte	0x01, 0x3e
	.zero		2


	//----- nvinfo : EIATTR_CTA_PER_CLUSTER
	.align		4
        /*00ec*/ 	.byte	0x04, 0x3d
        /*00ee*/ 	.short	(.L_37 - .L_36)
.L_36:
        /*00f0*/ 	.word	0x00000002
        /*00f4*/ 	.word	0x00000001
        /*00f8*/ 	.word	0x00000001


	//----- nvinfo : EIATTR_SPARSE_MMA_MASK
	.align		4
.L_37:
        /*00fc*/ 	.byte	0x03, 0x50
        /*00fe*/ 	.short	0x0000


	//----- nvinfo : EIATTR_MAXREG_COUNT
	.align		4
        /*0100*/ 	.byte	0x03, 0x1b
        /*0102*/ 	.short	0x00ff


	//----- nvinfo : EIATTR_NUM_BARRIERS
	.align		4
        /*0104*/ 	.byte	0x02, 0x4c
        /*0106*/ 	.byte	0x01
	.zero		1


	//----- nvinfo : EIATTR_ANNOTATIONS
	.align		4
        /*0108*/ 	.byte	0x04, 0x55
        /*010a*/ 	.short	(.L_39 - .L_38)


	//   ....[0]....
.L_38:
        /*010c*/ 	.word	0x00000001
        /*0110*/ 	.byte	0xe0, 0x05, 0x00, 0x00, 0x01, 0x00, 0x00, 0x00, 0x10, 0x06, 0x00, 0x00, 0x01, 0x00, 0x00, 0x00
        /* <DEDUP_REMOVED lines=104> */
        /*07a0*/ 	.byte	0x30, 0xb5, 0x00, 0x00


	//----- nvinfo : EIATTR_MERCURY_ISA_VERSION
	.align		4
.L_39:
        /*07a4*/ 	.byte	0x03, 0x5f
        /*07a6*/ 	.short	0x0101


	//----- nvinfo : EIATTR_EXIT_INSTR_OFFSETS
	.align		4
        /*07a8*/ 	.byte	0x04, 0x1c
        /*07aa*/ 	.short	(.L_41 - .L_40)


	//   ....[0]....
.L_40:
        /*07ac*/ 	.word	0x0000b850


	//   ....[1]....
        /*07b0*/ 	.word	0x0000b870


	//----- nvinfo : EIATTR_REQNTID
	.align		4
.L_41:
        /*07b4*/ 	.byte	0x04, 0x10
        /*07b6*/ 	.short	(.L_43 - .L_42)
.L_42:
        /*07b8*/ 	.word	0x00000080
        /*07bc*/ 	.word	0x00000001
        /*07c0*/ 	.word	0x00000001


	//----- nvinfo : EIATTR_CBANK_PARAM_SIZE
	.align		4
.L_43:
        /*07c4*/ 	.byte	0x03, 0x19
        /*07c6*/ 	.short	0x0050


	//----- nvinfo : EIATTR_PARAM_CBANK
	.align		4
        /*07c8*/ 	.byte	0x04, 0x0a
        /*07ca*/ 	.short	(.L_45 - .L_44)
	.align		4
.L_44:
        /*07cc*/ 	.word	index@(.nv.constant0.matmul_kernel)
        /*07d0*/ 	.short	0x0210
        /*07d2*/ 	.short	0x0050


	//----- nvinfo : EIATTR_SW_WAR
	.align		4
.L_45:
        /*07d4*/ 	.byte	0x04, 0x36
        /*07d6*/ 	.short	(.L_47 - .L_46)
.L_46:
        /*07d8*/ 	.word	0x00000008
.L_47:


//--------------------- .nv.callgraph             --------------------------
	.section	.nv.callgraph,"",@"SHT_CUDA_CALLGRAPH"
	.align	4
	.sectionentsize	8
	.align		4
        /*0000*/ 	.word	0x00000000
	.align		4
        /*0004*/ 	.word	0xffffffff
	.align		4
        /*0008*/ 	.word	0x00000000
	.align		4
        /*000c*/ 	.word	0xfffffffe
	.align		4
        /*0010*/ 	.word	0x00000000
	.align		4
        /*0014*/ 	.word	0xfffffffd
	.align		4
        /*0018*/ 	.word	0x00000000
	.align		4
        /*001c*/ 	.word	0xfffffffc


//--------------------- .text.matmul_kernel       --------------------------
	.section	.text.matmul_kernel,"ax",@progbits
	.align	128
        .global         matmul_kernel
        .type           matmul_kernel,@function
        .size           matmul_kernel,(.L_x_4 - matmul_kernel)
        .other          matmul_kernel,@"STO_CUDA_ENTRY STV_DEFAULT"
matmul_kernel:
.text.matmul_kernel:
[----:B------:R-:W0:Y:S08]  /*0000*/  LDC R1, c[0x0][0x28] ;  /* 0x00000a00ff017b82 */ /* 0x000e300000000800 */
[----:B------:R-:W1:Y:S01]  /*0010*/  LDC.64 R104, c[0x0][0x228] ;  /* 0x00008a00ff687b82 */ /* 0x000e620000000a00 */
[----:B------:R-:W2:Y:S01]  /*0020*/  S2R R151, SR_TID.X ;  /* 0x0000000000977919 */ /* 0x000ea20000002100 */
[----:B0-----:R-:W-:Y:S01]  /*0030*/  VIADD R1, R1, 0xfffffea8 ;  /* 0xfffffea801017836 */ /* 0x001fe20000000000 */
[----:B------:R-:W-:Y:S01]  /*0040*/  ULDC.64 UR16, c[0x0][0x208] ;  /* 0x0000820000107ab9 */ /* 0x000fe20000000a00 */
[----:B------:R-:W-:-:S04]  /*0050*/  ULDC UR14, c[0x0][0x230] ;  /* 0x00008c00000e7ab9 */ /* 0x000fc80000000800 */
[----:B------:R-:W0:Y:S08]  /*0060*/  S2UR UR4, SR_CTAID.X ;  /* 0x00000000000479c3 */ /* 0x000e300000002500 */
[----:B------:R-:W3:Y:S01]  /*0070*/  S2UR UR12, SR_CgaCtaId ;  /* 0x00000000000c79c3 */ /* 0x000ee20000008800 */
[----:B-1----:R-:W-:-:S05]  /*0080*/  VIADD R0, R105, 0xff ;  /* 0x000000ff69007836 */ /* 0x002fca0000000000 */
[----:B------:R-:W-:Y:S02]  /*0090*/  SHF.R.S32.HI R3, RZ, 0x1f, R0 ;  /* 0x0000001fff037819 */ /* 0x000fe40000011400 */
[----:B0-----:R-:W-:Y:S01]  /*00a0*/  I2FP.F32.U32 R5, UR4 ;  /* 0x0000000400057c45 */ /* 0x001fe20008201000 */
[----:B------:R-:W-:Y:S01]  /*00b0*/  ULDC UR4, c[0x0][0x150] ;  /* 0x0000540000047ab9 */ /* 0x000fe20000000800 */
[----:B------:R-:W-:-:S03]  /*00c0*/  LEA.HI R3, R3, R0, RZ, 0x8 ;  /* 0x0000000003037211 */ /* 0x000fc600078f40ff */
[----:B------:R-:W-:Y:S01]  /*00d0*/  FMUL R5, R5, UR4 ;  /* 0x0000000405057c20 */ /* 0x000fe20008400000 */
[----:B------:R-:W-:-:S05]  /*00e0*/  SHF.R.S32.HI R3, RZ, 0x8, R3 ;  /* 0x00000008ff037819 */ /* 0x000fca0000011403 */
[----:B------:R-:W-:Y:S01]  /*00f0*/  IMAD.SHL.U32 R4, R3, 0x8, RZ ;  /* 0x0000000803047824 */ /* 0x000fe200078e00ff */
[----:B------:R-:W0:Y:S04]  /*0100*/  F2I.U32.TRUNC.NTZ R5, R5 ;  /* 0x0000000500057305 */ /* 0x000e28000020f000 */
[----:B------:R-:W-:-:S04]  /*0110*/  IABS R7, R4 ;  /* 0x0000000400077213 */ /* 0x000fc80000000000 */
[----:B------:R-:W1:Y:S01]  /*0120*/  I2F.RP R0, R7 ;  /* 0x0000000700007306 */ /* 0x000e620000209400 */
[----:B0-----:R-:W-:-:S07]  /*0130*/  IABS R11, R5 ;  /* 0x00000005000b7213 */ /* 0x001fce0000000000 */
[----:B-1----:R-:W0:Y:S02]  /*0140*/  MUFU.RCP R0, R0 ;  /* 0x0000000000007308 */ /* 0x002e240000001000 */
[----:B0-----:R-:W-:Y:S01]  /*0150*/  VIADD R2, R0, 0xffffffe ;  /* 0x0ffffffe00027836 */ /* 0x001fe20000000000 */
[----:B------:R-:W-:-:S05]  /*0160*/  IABS R0, R4 ;  /* 0x0000000400007213 */ /* 0x000fca0000000000 */
[----:B------:R0:W1:Y:S01]  /*0170*/  F2I.FTZ.U32.TRUNC.NTZ R3, R2 ;  /* 0x0000000200037305 */ /* 0x000062000021f000 */
[----:B------:R-:W-:Y:S02]  /*0180*/  IMAD.MOV R0, RZ, RZ, -R0 ;  /* 0x000000ffff007224 */ /* 0x000fe400078e0a00 */
[----:B0-----:R-:W-:Y:S02]  /*0190*/  IMAD.MOV.U32 R2, RZ, RZ, RZ ;  /* 0x000000ffff027224 */ /* 0x001fe400078e00ff */
[----:B-1----:R-:W-:-:S04]  /*01a0*/  IMAD.MOV R6, RZ, RZ, -R3 ;  /* 0x000000ffff067224 */ /* 0x002fc800078e0a03 */
[----:B------:R-:W-:-:S04]  /*01b0*/  IMAD R9, R6, R7, RZ ;  /* 0x0000000706097224 */ /* 0x000fc800078e02ff */
[----:B------:R-:W-:-:S06]  /*01c0*/  IMAD.HI.U32 R2, R3, R9, R2 ;  /* 0x0000000903027227 */ /* 0x000fcc00078e0002 */
[----:B------:R-:W-:-:S04]  /*01d0*/  IMAD.HI.U32 R2, R2, R11, RZ ;  /* 0x0000000b02027227 */ /* 0x000fc800078e00ff */
[----:B------:R-:W-:-:S05]  /*01e0*/  IMAD R0, R2, R0, R11 ;  /* 0x0000000002007224 */ /* 0x000fca00078e020b */
[----:B------:R-:W-:-:S13]  /*01f0*/  ISETP.GT.U32.AND P1, PT, R7, R0, PT ;  /* 0x000000000700720c */ /* 0x000fda0003f24070 */
[----:B------:R-:W-:Y:S02]  /*0200*/  @!P1 IMAD.IADD R0, R0, 0x1, -R7 ;  /* 0x0000000100009824 */ /* 0x000fe400078e0a07 */
[----:B------:R-:W-:Y:S01]  /*0210*/  @!P1 VIADD R2, R2, 0x1 ;  /* 0x0000000102029836 */ /* 0x000fe20000000000 */
[----:B------:R-:W-:Y:S02]  /*0220*/  ISETP.NE.AND P1, PT, R4, RZ, PT ;  /* 0x000000ff0400720c */ /* 0x000fe40003f25270 */
[----:B------:R-:W-:Y:S02]  /*0230*/  ISETP.GE.U32.AND P0, PT, R0, R7, PT ;  /* 0x000000070000720c */ /* 0x000fe40003f06070 */
[----:B------:R-:W-:-:S04]  /*0240*/  LOP3.LUT R0, R5, R4, RZ, 0x3c, !PT ;  /* 0x0000000405007212 */ /* 0x000fc800078e3cff */
[----:B------:R-:W-:Y:S01]  /*0250*/  ISETP.GE.AND P2, PT, R0, RZ, PT ;  /* 0x000000ff0000720c */ /* 0x000fe20003f46270 */
[----:B------:R-:W-:-:S05]  /*0260*/  VIADD R0, R104, 0x3f ;  /* 0x0000003f68007836 */ /* 0x000fca0000000000 */
[----:B------:R-:W-:Y:S01]  /*0270*/  SHF.R.S32.HI R3, RZ, 0x1f, R0 ;  /* 0x0000001fff037819 */ /* 0x000fe20000011400 */
[----:B------:R-:W-:-:S03]  /*0280*/  @P0 VIADD R2, R2, 0x1 ;  /* 0x0000000102020836 */ /* 0x000fc60000000000 */
[----:B------:R-:W-:-:S03]  /*0290*/  LEA.HI R3, R3, R0, RZ, 0x6 ;  /* 0x0000000003037211 */ /* 0x000fc600078f30ff */
[----:B------:R-:W-:Y:S01]  /*02a0*/  @!P2 IMAD.MOV R2, RZ, RZ, -R2 ;  /* 0x000000ffff02a224 */ /* 0x000fe200078e0a02 */
[----:B------:R-:W-:-:S05]  /*02b0*/  @!P1 LOP3.LUT R2, RZ, R4, RZ, 0x33, !PT ;  /* 0x00000004ff029212 */ /* 0x000fca00078e33ff */
[----:B------:R-:W-:Y:S02]  /*02c0*/  IMAD.SHL.U32 R8, R2, 0x8, RZ ;  /* 0x0000000802087824 */ /* 0x000fe400078e00ff */
[----:B------:R-:W-:-:S03]  /*02d0*/  IMAD.MOV R2, RZ, RZ, -R2 ;  /* 0x000000ffff027224 */ /* 0x000fc600078e0a02 */
[----:B------:R-:W-:Y:S01]  /*02e0*/  LEA.HI.SX32 R3, R3, -R8, 0x1a ;  /* 0x8000000803037211 */ /* 0x000fe200078fd2ff */
[----:B------:R-:W-:-:S03]  /*02f0*/  IMAD R11, R4, R2, R5 ;  /* 0x00000002040b7224 */ /* 0x000fc600078e0205 */
[----:B------:R-:W-:Y:S02]  /*0300*/  VIMNMX R10, R3, 0x8, PT ;  /* 0x00000008030a7848 */ /* 0x000fe40003fe0100 */
[----:B------:R-:W-:Y:S02]  /*0310*/  IABS R9, R11 ;  /* 0x0000000b00097213 */ /* 0x000fe40000000000 */
[-C--:B------:R-:W-:Y:S02]  /*0320*/  IABS R7, R10.reuse ;  /* 0x0000000a00077213 */ /* 0x080fe40000000000 */
[----:B------:R-:W-:Y:S02]  /*0330*/  IABS R4, R10 ;  /* 0x0000000a00047213 */ /* 0x000fe40000000000 */
[----:B------:R-:W0:Y:S01]  /*0340*/  I2F.RP R0, R7 ;  /* 0x0000000700007306 */ /* 0x000e220000209400 */
[C---:B------:R-:W-:Y:S02]  /*0350*/  R2UR UR5, R10.reuse ;  /* 0x000000000a0572ca */ /* 0x040fe400000e0000 */
[----:B------:R-:W-:-:S11]  /*0360*/  R2UR UR6, R10 ;  /* 0x000000000a0672ca */ /* 0x000fd600000e0000 */
[----:B------:R-:W-:Y:S01]  /*0370*/  UISETP.NE.AND UP0, UPT, UR5, URZ, UPT ;  /* 0x0000003f0500728c */ /* 0x000fe2000bf05270 */
[----:B0-----:R-:W0:Y:S01]  /*0380*/  MUFU.RCP R0, R0 ;  /* 0x0000000000007308 */ /* 0x001e220000001000 */
[----:B---3--:R-:W-:-:S04]  /*0390*/  USHF.L.U32 UR5, UR12, 0x7, URZ ;  /* 0x000000070c057899 */ /* 0x008fc8000800063f */
[----:B------:R-:W-:Y:S01]  /*03a0*/  ULOP3.LUT UR5, UR5, 0x80, URZ, 0xc0, !UPT ;  /* 0x0000008005057892 */ /* 0x000fe2000f8ec03f */
[----:B0-----:R-:W-:Y:S02]  /*03b0*/  VIADD R3, R0, 0xffffffe ;  /* 0x0ffffffe00037836 */ /* 0x001fe40000000000 */
[----:B------:R-:W-:Y:S01]  /*03c0*/  IMAD.MOV R0, RZ, RZ, -R4 ;  /* 0x000000ffff007224 */ /* 0x000fe200078e0a04 */
[----:B--2---:R-:W-:-:S03]  /*03d0*/  LOP3.LUT R4, R151, 0x3f, RZ, 0xc0, !PT ;  /* 0x0000003f97047812 */ /* 0x004fc600078ec0ff */
[----:B------:R-:W0:Y:S02]  /*03e0*/  F2I.FTZ.U32.TRUNC.NTZ R3, R3 ;  /* 0x0000000300037305 */ /* 0x000e24000021f000 */
[----:B0-----:R-:W-:-:S04]  /*03f0*/  IMAD.MOV R6, RZ, RZ, -R3 ;  /* 0x000000ffff067224 */ /* 0x001fc800078e0a03 */
[----:B------:R-:W-:Y:S02]  /*0400*/  IMAD.MOV.U32 R2, RZ, RZ, R6 ;  /* 0x000000ffff027224 */ /* 0x000fe400078e0006 */
[----:B------:R-:W0:Y:S02]  /*0410*/  LDC R6, c[0x0][0x230] ;  /* 0x00008c00ff067b82 */ /* 0x000e240000000800 */
[----:B------:R-:W-:Y:S02]  /*0420*/  IMAD R5, R2, R7, RZ ;  /* 0x0000000702057224 */ /* 0x000fe400078e02ff */
[----:B------:R-:W-:-:S04]  /*0430*/  IMAD.MOV.U32 R2, RZ, RZ, RZ ;  /* 0x000000ffff027224 */ /* 0x000fc800078e00ff */
[----:B------:R-:W-:-:S06]  /*0440*/  IMAD.HI.U32 R2, R3, R5, R2 ;  /* 0x0000000503027227 */ /* 0x000fcc00078e0002 */
[----:B------:R-:W-:-:S04]  /*0450*/  IMAD.HI.U32 R2, R2, R9, RZ ;  /* 0x0000000902027227 */ /* 0x000fc800078e00ff */
[----:B------:R-:W-:-:S05]  /*0460*/  IMAD R0, R2, R0, R9 ;  /* 0x0000000002007224 */ /* 0x000fca00078e0209 */
[----:B------:R-:W-:Y:S01]  /*0470*/  ISETP.GT.U32.AND P1, PT, R7, R0, PT ;  /* 0x000000000700720c */ /* 0x000fe20003f24070 */
[----:B0-----:R-:W-:-:S12]  /*0480*/  VIADD R6, R6, 0x3f ;  /* 0x0000003f06067836 */ /* 0x001fd80000000000 */
[----:B------:R-:W-:Y:S02]  /*0490*/  @!P1 IMAD.IADD R0, R0, 0x1, -R7 ;  /* 0x0000000100009824 */ /* 0x000fe400078e0a07 */
[----:B------:R-:W-:-:S03]  /*04a0*/  @!P1 VIADD R2, R2, 0x1 ;  /* 0x0000000102029836 */ /* 0x000fc60000000000 */
[----:B------:R-:W-:Y:S02]  /*04b0*/  ISETP.GE.U32.AND P0, PT, R0, R7, PT ;  /* 0x000000070000720c */ /* 0x000fe40003f06070 */
[----:B------:R-:W-:-:S04]  /*04c0*/  LOP3.LUT R0, R11, R10, RZ, 0x3c, !PT ;  /* 0x0000000a0b007212 */ /* 0x000fc800078e3cff */
[----:B------:R-:W-:-:S07]  /*04d0*/  ISETP.GE.AND P2, PT, R0, RZ, PT ;  /* 0x000000ff0000720c */ /* 0x000fce0003f46270 */
[----:B------:R-:W-:Y:S01]  /*04e0*/  @P0 VIADD R2, R2, 0x1 ;  /* 0x0000000102020836 */ /* 0x000fe20000000000 */
[----:B------:R-:W-:-:S05]  /*04f0*/  ISETP.GT.AND P0, PT, R6, 0x3f, PT ;  /* 0x0000003f0600780c */ /* 0x000fca0003f04270 */
[----:B------:R-:W-:-:S05]  /*0500*/  @!P2 IMAD.MOV R2, RZ, RZ, -R2 ;  /* 0x000000ffff02a224 */ /* 0x000fca00078e0a02 */
[----:B------:R-:W-:Y:S02]  /*0510*/  R2UR UR4, R2 ;  /* 0x00000000020472ca */ /* 0x000fe400000e0000 */
[----:B------:R-:W-:-:S07]  /*0520*/  SHF.R.U32.HI R2, RZ, 0x6, R151 ;  /* 0x00000006ff027819 */ /* 0x000fce0000011697 */
[----:B------:R-:W-:-:S04]  /*0530*/  @!UP0 ULOP3.LUT UR4, URZ, UR6, URZ, 0x33, !UPT ;  /* 0x000000063f048292 */ /* 0x000fc8000f8e333f */
[----:B------:R-:W-:Y:S02]  /*0540*/  UIADD3 UR6, -UR4, URZ, URZ ;  /* 0x0000003f04067290 */ /* 0x000fe4000fffe13f */
[----:B------:R-:W-:-:S03]  /*0550*/  ULEA UR5, UR4, UR5, 0x8 ;  /* 0x0000000504057291 */ /* 0x000fc6000f8e403f */
[----:B------:R-:W-:Y:S01]  /*0560*/  UMOV UR4, 0x400 ;  /* 0x0000040000047882 */ /* 0x000fe20000000000 */
[----:B------:R-:W-:Y:S01]  /*0570*/  IMAD R0, R10, UR6, R11 ;  /* 0x000000060a007c24 */ /* 0x000fe2000f8e020b */
[----:B------:R-:W-:-:S03]  /*0580*/  ULEA UR12, UR12, UR4, 0x18 ;  /* 0x000000040c0c7291 */ /* 0x000fc6000f8ec03f */
[----:B------:R-:W-:Y:S01]  /*0590*/  IMAD.IADD R3, R8, 0x1, R0 ;  /* 0x0000000108037824 */ /* 0x000fe200078e0200 */
[----:B------:R-:W-:-:S03]  /*05a0*/  SGXT.U32 R0, R2, 0x1 ;  /* 0x000000010200781a */ /* 0x000fc60000000000 */
[----:B------:R-:W-:Y:S01]  /*05b0*/  IMAD R17, R3, 0x40, R4 ;  /* 0x0000004003117824 */ /* 0x000fe200078e0204 */
[----:B------:R-:W-:-:S04]  /*05c0*/  LOP3.LUT R2, R0, UR5, RZ, 0xfc, !PT ;  /* 0x0000000500027c12 */ /* 0x000fc8000f8efcff */
[C---:B------:R-:W-:Y:S01]  /*05d0*/  LOP3.LUT R19, R2.reuse, 0x2, RZ, 0xfc, !PT ;  /* 0x0000000202137812 */ /* 0x040fe200078efcff */
[----:B------:R0:W-:Y:S01]  /*05e0*/  STL [R1+0x50], R17 ;  /* 0x0000501101007387 */ /* 0x0001e20000100800 */
[C---:B------:R-:W-:Y:S02]  /*05f0*/  LOP3.LUT R21, R2.reuse, 0x4, RZ, 0xfc, !PT ;  /* 0x0000000402157812 */ /* 0x040fe400078efcff */
[C---:B------:R-:W-:Y:S01]  /*0600*/  LOP3.LUT R23, R2.reuse, 0x6, RZ, 0xfc, !PT ;  /* 0x0000000602177812 */ /* 0x040fe200078efcff */
[----:B------:R0:W-:Y:S01]  /*0610*/  STL [R1+0x148], R19 ;  /* 0x0001481301007387 */ /* 0x0001e20000100800 */
[C---:B------:R-:W-:Y:S02]  /*0620*/  LOP3.LUT R89, R2.reuse, 0x8, RZ, 0xfc, !PT ;  /* 0x0000000802597812 */ /* 0x040fe400078efcff */
[C---:B------:R-:W-:Y:S01]  /*0630*/  LOP3.LUT R91, R2.reuse, 0xa, RZ, 0xfc, !PT ;  /* 0x0000000a025b7812 */ /* 0x040fe200078efcff */
[----:B------:R0:W-:Y:S01]  /*0640*/  STL [R1+0x144], R21 ;  /* 0x0001441501007387 */ /* 0x0001e20000100800 */
[----:B------:R-:W-:-:S02]  /*0650*/  LOP3.LUT R93, R2, 0xc, RZ, 0xfc, !PT ;  /* 0x0000000c025d7812 */ /* 0x000fc400078efcff */
        /* <DEDUP_REMOVED lines=84> */
[----:B------:R-:W-:Y:S01]  /*0ba0*/  LOP3.LUT R174, R2, 0x7e, RZ, 0xfc, !PT ;  /* 0x0000007e02ae7812 */ /* 0x000fe200078efcff */
[----:B------:R0:W-:Y:S04]  /*0bb0*/  STL [R1+0xd4], R141 ;  /* 0x0000d48d01007387 */ /* 0x0001e80000100800 */
        /* <DEDUP_REMOVED lines=31> */
[----:B------:R0:W-:Y:S01]  /*0db0*/  STL [R1+0x54], R174 ;  /* 0x000054ae01007387 */ /* 0x0001e20000100800 */
[----:B------:R-:W-:Y:S05]  /*0dc0*/  @P0 BRA `(.L_x_0) ;  /* 0x00000000008c0947 */ /* 0x000fea0003800000 */
[----:B------:R-:W-:Y:S01]  /*0dd0*/  IMAD.SHL.U32 R0, R151, 0x8, RZ ;  /* 0x0000000897007824 */ /* 0x000fe200078e00ff */
[----:B------:R-:W-:Y:S02]  /*0de0*/  CS2R R24, SRZ ;  /* 0x0000000000187805 */ /* 0x000fe4000001ff00 */
[----:B------:R-:W-:Y:S02]  /*0df0*/  CS2R R26, SRZ ;  /* 0x00000000001a7805 */ /* 0x000fe4000001ff00 */
[----:B------:R-:W-:Y:S02]  /*0e00*/  CS2R R28, SRZ ;  /* 0x00000000001c7805 */ /* 0x000fe4000001ff00 */
[----:B------:R-:W-:Y:S01]  /*0e10*/  CS2R R30, SRZ ;  /* 0x00000000001e7805 */ /* 0x000fe2000001ff00 */
[----:B------:R1:W-:Y:S01]  /*0e20*/  STL [R1+0x150], R0 ;  /* 0x0001500001007387 */ /* 0x0003e20000100800 */
[----:B------:R-:W-:Y:S02]  /*0e30*/  CS2R R32, SRZ ;  /* 0x0000000000207805 */ /* 0x000fe4000001ff00 */
[----:B------:R-:W-:-:S02]  /*0e40*/  CS2R R34, SRZ ;  /* 0x0000000000227805 */ /* 0x000fc4000001ff00 */
[----:B------:R-:W-:Y:S02]  /*0e50*/  CS2R R36, SRZ ;  /* 0x0000000000247805 */ /* 0x000fe4000001ff00 */
[----:B------:R-:W-:Y:S02]  /*0e60*/  CS2R R38, SRZ ;  /* 0x0000000000267805 */ /* 0x000fe4000001ff00 */
[----:B------:R-:W-:Y:S02]  /*0e70*/  CS2R R40, SRZ ;  /* 0x0000000000287805 */ /* 0x000fe4000001ff00 */
[----:B------:R-:W-:Y:S02]  /*0e80*/  CS2R R42, SRZ ;  /* 0x00000000002a7805 */ /* 0x000fe4000001ff00 */
        /* <DEDUP_REMOVED lines=21> */
[----:B------:R-:W-:Y:S01]  /*0fe0*/  CS2R R86, SRZ ;  /* 0x0000000000567805 */ /* 0x000fe2000001ff00 */
[----:B-1----:R-:W-:Y:S06]  /*0ff0*/  BRA `(.L_x_1) ;  /* 0x0000007c00c87947 */ /* 0x002fec0003800000 */
.L_x_0:
[----:B------:R-:W-:Y:S01]  /*1000*/  IABS R3, R105 ;  /* 0x0000006900037213 */ /* 0x000fe20000000000 */
[----:B------:R-:W-:Y:S01]  /*1010*/  ULDC UR4, c[0x0][0x240] ;  /* 0x0000900000047ab9 */ /* 0x000fe20000000800 */
[----:B------:R-:W-:Y:S01]  /*1020*/  IABS R4, R104 ;  /* 0x0000006800047213 */ /* 0x000fe20000000000 */
[----:B------:R-:W-:Y:S01]  /*1030*/  ULDC.64 UR8, c[0x0][0x218] ;  /* 0x0000860000087ab9 */ /* 0x000fe20000000a00 */
[----:B------:R-:W1:Y:S01]  /*1040*/  I2F.RP R5, R3 ;  /* 0x0000000300057306 */ /* 0x000e620000209400 */
[----:B------:R-:W-:Y:S01]  /*1050*/  IABS R14, R173 ;  /* 0x000000ad000e7213 */ /* 0x000fe20000000000 */
[----:B------:R-:W-:Y:S01]  /*1060*/  ULDC UR5, c[0x0][0x234] ;  /* 0x00008d0000057ab9 */ /* 0x000fe20000000800 */
[----:B------:R-:W-:Y:S01]  /*1070*/  IABS R16, R172 ;  /* 0x000000ac00107213 */ /* 0x000fe20000000000 */
[----:B------:R-:W-:Y:S01]  /*1080*/  ULDC UR15, c[0x0][0x238] ;  /* 0x00008e00000f7ab9 */ /* 0x000fe20000000800 */
[----:B------:R-:W-:Y:S01]  /*1090*/  IABS R18, R170 ;  /* 0x000000aa00127213 */ /* 0x000fe20000000000 */
[----:B------:R-:W-:Y:S01]  /*10a0*/  ULDC.64 UR6, c[0x0][0x210] ;  /* 0x0000840000067ab9 */ /* 0x000fe20000000a00 */
[----:B------:R-:W-:Y:S01]  /*10b0*/  IABS R20, R169 ;  /* 0x000000a900147213 */ /* 0x000fe20000000000 */
[----:B------:R-:W2:Y:S01]  /*10c0*/  I2F.RP R7, R4 ;  /* 0x0000000400077306 */ /* 0x000ea20000209400 */
[----:B------:R-:W-:Y:S01]  /*10d0*/  IABS R22, R168 ;  /* 0x000000a800167213 */ /* 0x000fe20000000000 */
[----:B------:R-:W-:Y:S01]  /*10e0*/  ULDC UR13, c[0x0][0x23c] ;  /* 0x00008f00000d7ab9 */ /* 0x000fe20000000800 */
[----:B------:R-:W-:Y:S01]  /*10f0*/  IABS R24, R167 ;  /* 0x000000a700187213 */ /* 0x000fe20000000000 */
[----:B------:R-:W-:Y:S01]  /*1100*/  ULDC UR18, c[0x0][0x238] ;  /* 0x00008e0000127ab9 */ /* 0x000fe20000000800 */
[----:B------:R-:W-:Y:S01]  /*1110*/  IABS R26, R166 ;  /* 0x000000a6001a7213 */ /* 0x000fe20000000000 */
[----:B------:R-:W-:Y:S01]  /*1120*/  USHF.L.U32 UR13, UR13, 0x6, URZ ;  /* 0x000000060d0d7899 */ /* 0x000fe2000800063f */
[----:B------:R-:W-:Y:S01]  /*1130*/  IABS R28, R165 ;  /* 0x000000a5001c7213 */ /* 0x000fe20000000000 */
[----:B-1----:R-:W1:Y:S01]  /*1140*/  MUFU.RCP R5, R5 ;  /* 0x0000000500057308 */ /* 0x002e620000001000 */
[----:B------:R-:W-:-:S02]  /*1150*/  IABS R30, R164 ;  /* 0x000000a4001e7213 */ /* 0x000fc40000000000 */
[----:B------:R-:W-:Y:S02]  /*1160*/  IABS R32, R163 ;  /* 0x000000a300207213 */ /* 0x000fe40000000000 */
[----:B------:R-:W-:Y:S02]  /*1170*/  IABS R34, R162 ;  /* 0x000000a200227213 */ /* 0x000fe40000000000 */
[----:B------:R-:W-:Y:S01]  /*1180*/  IABS R36, R161 ;  /* 0x000000a100247213 */ /* 0x000fe20000000000 */
[----:B--2---:R-:W2:Y:S01]  /*1190*/  MUFU.RCP R7, R7 ;  /* 0x0000000700077308 */ /* 0x004ea20000001000 */
[----:B------:R-:W-:Y:S02]  /*11a0*/  IABS R38, R160 ;  /* 0x000000a000267213 */ /* 0x000fe40000000000 */
[----:B------:R-:W-:Y:S02]  /*11b0*/  IABS R40, R159 ;  /* 0x0000009f00287213 */ /* 0x000fe40000000000 */
[----:B------:R-:W-:-:S02]  /*11c0*/  IABS R42, R158 ;  /* 0x0000009e002a7213 */ /* 0x000fc40000000000 */
[----:B------:R-:W-:Y:S01]  /*11d0*/  IABS R44, R157 ;  /* 0x0000009d002c7213 */ /* 0x000fe20000000000 */
[----:B-1----:R-:W-:Y:S01]  /*11e0*/  VIADD R8, R5, 0xffffffe ;  /* 0x0ffffffe05087836 */ /* 0x002fe20000000000 */
[----:B------:R-:W-:Y:S02]  /*11f0*/  IABS R46, R156 ;  /* 0x0000009c002e7213 */ /* 0x000fe40000000000 */
[----:B------:R-:W-:Y:S01]  /*1200*/  IABS R48, R155 ;  /* 0x0000009b00307213 */ /* 0x000fe20000000000 */
[----:B------:R1:W3:Y:S01]  /*1210*/  F2I.FTZ.U32.TRUNC.NTZ R9, R8 ;  /* 0x0000000800097305 */ /* 0x0002e2000021f000 */
[----:B------:R-:W-:Y:S02]  /*1220*/  IABS R50, R154 ;  /* 0x0000009a00327213 */ /* 0x000fe40000000000 */
[----:B------:R-:W-:Y:S01]  /*1230*/  IABS R52, R153 ;  /* 0x0000009900347213 */ /* 0x000fe20000000000 */
[----:B--2---:R-:W-:Y:S01]  /*1240*/  VIADD R10, R7, 0xffffffe ;  /* 0x0ffffffe070a7836 */ /* 0x004fe20000000000 */
[----:B------:R-:W-:-:S02]  /*1250*/  IABS R54, R152 ;  /* 0x0000009800367213 */ /* 0x000fc40000000000 */
[----:B------:R-:W-:Y:S01]  /*1260*/  IABS R56, R150 ;  /* 0x0000009600387213 */ /* 0x000fe20000000000 */
[----:B------:R2:W4:Y:S01]  /*1270*/  F2I.FTZ.U32.TRUNC.NTZ R11, R10 ;  /* 0x0000000a000b7305 */ /* 0x000522000021f000 */
[----:B-1----:R-:W-:Y:S01]  /*1280*/  IMAD.MOV.U32 R8, RZ, RZ, RZ ;  /* 0x000000ffff087224 */ /* 0x002fe200078e00ff */
[----:B------:R-:W-:Y:S02]  /*1290*/  IABS R58, R149 ;  /* 0x00000095003a7213 */ /* 0x000fe40000000000 */
[----:B------:R-:W-:Y:S02]  /*12a0*/  IABS R60, R148 ;  /* 0x00000094003c7213 */ /* 0x000fe40000000000 */
[----:B------:R-:W-:Y:S01]  /*12b0*/  IABS R62, R147 ;  /* 0x00000093003e7213 */ /* 0x000fe20000000000 */
[----:B---3--:R-:W-:Y:S01]  /*12c0*/  IMAD.MOV R12, RZ, RZ, -R9 ;  /* 0x000000ffff0c7224 */ /* 0x008fe200078e0a09 */
[----:B------:R-:W-:Y:S01]  /*12d0*/  IABS R64, R146 ;  /* 0x0000009200407213 */ /* 0x000fe20000000000 */
[----:B--2---:R-:W-:Y:S01]  /*12e0*/  IMAD.MOV.U32 R10, RZ, RZ, RZ ;  /* 0x000000ffff0a7224 */ /* 0x004fe200078e00ff */
[----:B------:R-:W-:Y:S01]  /*12f0*/  IABS R66, R145 ;  /* 0x0000009100427213 */ /* 0x000fe20000000000 */
[----:B------:R-:W-:Y:S01]  /*1300*/  IMAD R13, R12, R3, RZ ;  /* 0x000000030c0d7224 */ /* 0x000fe200078e02ff */
[----:B------:R-:W-:-:S02]  /*1310*/  IABS R12, R174 ;  /* 0x000000ae000c7213 */ /* 0x000fc40000000000 */
[----:B------:R-:W-:Y:S01]  /*1320*/  IABS R68, R144 ;  /* 0x0000009000447213 */ /* 0x000fe20000000000 */
[----:B------:R-:W-:Y:S01]  /*1330*/  IMAD.HI.U32 R5, R9, R13, R8 ;  /* 0x0000000d09057227 */ /* 0x000fe200078e0008 */
[----:B------:R-:W-:Y:S02]  /*1340*/  IABS R70, R143 ;  /* 0x0000008f00467213 */ /* 0x000fe40000000000 */
[----:B------:R-:W-:Y:S01]  /*1350*/  IABS R72, R142 ;  /* 0x0000008e00487213 */ /* 0x000fe20000000000 */
[----:B----4-:R-:W-:Y:S01]  /*1360*/  IMAD.MOV R9, RZ, RZ, -R11 ;  /* 0x000000ffff097224 */ /* 0x010fe200078e0a0b */
[----:B------:R-:W-:Y:S01]  /*1370*/  IABS R74, R141 ;  /* 0x0000008d004a7213 */ /* 0x000fe20000000000 */
[----:B------:R-:W-:Y:S01]  /*1380*/  IMAD.HI.U32 R7, R5, R12, RZ ;  /* 0x0000000c05077227 */ /* 0x000fe200078e00ff */
[----:B------:R-:W-:Y:S02]  /*1390*/  IABS R76, R140 ;  /* 0x0000008c004c7213 */ /* 0x000fe40000000000 */
[----:B------:R-:W-:Y:S01]  /*13a0*/  IABS R78, R139 ;  /* 0x0000008b004e7213 */ /* 0x000fe20000000000 */
[----:B------:R-:W-:Y:S01]  /*13b0*/  IMAD R9, R9, R4, RZ ;  /* 0x0000000409097224 */ /* 0x000fe200078e02ff */
[----:B------:R-:W-:Y:S01]  /*13c0*/  IABS R80, R138 ;  /* 0x0000008a00507213 */ /* 0x000fe20000000000 */
[----:B------:R-:W-:Y:S01]  /*13d0*/  IMAD.HI.U32 R8, R5, R14, RZ ;  /* 0x0000000e05087227 */ /* 0x000fe200078e00ff */
[----:B------:R-:W-:-:S02]  /*13e0*/  IABS R82, R137 ;  /* 0x0000008900527213 */ /* 0x000fc40000000000 */
[----:B------:R-:W-:Y:S01]  /*13f0*/  IABS R84, R135 ;  /* 0x0000008700547213 */ /* 0x000fe20000000000 */
[----:B------:R-:W-:Y:S01]  /*1400*/  IMAD.MOV R13, RZ, RZ, -R7 ;  /* 0x000000ffff0d7224 */ /* 0x000fe200078e0a07 */
[----:B------:R-:W-:Y:S01]  /*1410*/  IABS R86, R133 ;  /* 0x0000008500567213 */ /* 0x000fe20000000000 */
[----:B------:R-:W-:Y:S01]  /*1420*/  IMAD.HI.U32 R7, R11, R9, R10 ;  /* 0x000000090b077227 */ /* 0x000fe200078e000a */
[----:B------:R-:W-:Y:S02]  /*1430*/  IABS R11, R171 ;  /* 0x000000ab000b7213 */ /* 0x000fe40000000000 */
[----:B------:R-:W-:Y:S01]  /*1440*/  IABS R88, R131 ;  /* 0x0000008300587213 */ /* 0x000fe20000000000 */
[----:B------:R-:W-:Y:S01]  /*1450*/  IMAD.HI.U32 R9, R5, R16, RZ ;  /* 0x0000001005097227 */ /* 0x000fe200078e00ff */
[----:B------:R-:W-:Y:S02]  /*1460*/  IABS R90, R129 ;  /* 0x00000081005a7213 */ /* 0x000fe40000000000 */
[----:B------:R-:W-:Y:S01]  /*1470*/  IABS R92, R127 ;  /* 0x0000007f005c7213 */ /* 0x000fe20000000000 */
[----:B------:R-:W-:Y:S01]  /*1480*/  IMAD.MOV R10, RZ, RZ, -R8 ;  /* 0x000000ffff0a7224 */ /* 0x000fe200078e0a08 */
[----:B------:R-:W-:Y:S01]  /*1490*/  IABS R94, R125 ;  /* 0x0000007d005e7213 */ /* 0x000fe20000000000 */
[----:B------:R-:W-:Y:S01]  /*14a0*/  IMAD.MOV R9, RZ, RZ, -R9 ;  /* 0x000000ffff097224 */ /* 0x000fe200078e0a09 */
[----:B------:R-:W-:Y:S01]  /*14b0*/  IABS R96, R123 ;  /* 0x0000007b00607213 */ /* 0x000fe20000000000 */
[----:B------:R-:W-:Y:S01]  /*14c0*/  IMAD R10, R3, R10, R14 ;  /* 0x0000000a030a7224 */ /* 0x000fe200078e020e */
[----:B------:R-:W-:Y:S01]  /*14d0*/  IABS R98, R121 ;  /* 0x0000007900627213 */ /* 0x000fe20000000000 */
[----:B------:R-:W-:Y:S01]  /*14e0*/  IMAD.MOV.U32 R14, RZ, RZ, R11 ;  /* 0x000000ffff0e7224 */ /* 0x000fe200078e000b */
[----:B------:R-:W-:Y:S01]  /*14f0*/  IABS R100, R119 ;  /* 0x0000007700647213 */ /* 0x000fe20000000000 */
[----:B------:R-:W-:Y:S01]  /*1500*/  IMAD.HI.U32 R11, R5, R18, RZ ;  /* 0x00000012050b7227 */ /* 0x000fe200078e00ff */
[----:B------:R-:W-:-:S02]  /*1510*/  IABS R102, R117 ;  /* 0x0000007500667213 */ /* 0x000fc40000000000 */
[----:B------:R-:W-:Y:S01]  /*1520*/  IABS R106, R115 ;  /* 0x00000073006a7213 */ /* 0x000fe20000000000 */
[C---:B------:R-:W-:Y:S01]  /*1530*/  IMAD R8, R3.reuse, R13, R12 ;  /* 0x0000000d03087224 */ /* 0x040fe200078e020c */
[----:B------:R-:W-:Y:S01]  /*1540*/  IABS R108, R113 ;  /* 0x00000071006c7213 */ /* 0x000fe20000000000 */
[----:B------:R-:W-:Y:S01]  /*1550*/  IMAD R12, R3, R9, R16 ;  /* 0x00000009030c7224 */ /* 0x000fe200078e0210 */
[----:B------:R-:W-:Y:S01]  /*1560*/  IABS R110, R111 ;  /* 0x0000006f006e7213 */ /* 0x000fe20000000000 */
[C---:B------:R-:W-:Y:S01]  /*1570*/  IMAD.HI.U32 R9, R5.reuse, R14, RZ ;  /* 0x0000000e05097227 */ /* 0x040fe200078e00ff */
[----:B------:R-:W-:Y:S02]  /*1580*/  IABS R112, R109 ;  /* 0x0000006d00707213 */ /* 0x000fe40000000000 */
[----:B------:R-:W-:Y:S01]  /*1590*/  IABS R114, R107 ;  /* 0x0000006b00727213 */ /* 0x000fe20000000000 */
[----:B------:R-:W-:Y:S01]  /*15a0*/  IMAD.MOV R11, RZ, RZ, -R11 ;  /* 0x000000ffff0b7224 */ /* 0x000fe200078e0a0b */
[----:B------:R-:W-:Y:S01]  /*15b0*/  IABS R116, R103 ;  /* 0x0000006700747213 */ /* 0x000fe20000000000 */
[----:B------:R-:W-:Y:S01]  /*15c0*/  IMAD.HI.U32 R13, R5, R20, RZ ;  /* 0x00000014050d7227 */ /* 0x000fe200078e00ff */
[----:B------:R-:W-:-:S02]  /*15d0*/  IABS R118, R101 ;  /* 0x0000006500767213 */ /* 0x000fc40000000000 */
[----:B------:R-:W-:Y:S01]  /*15e0*/  IABS R120, R99 ;  /* 0x0000006300787213 */ /* 0x000fe20000000000 */
[----:B------:R-:W-:Y:S01]  /*15f0*/  IMAD.MOV R15, RZ, RZ, -R9 ;  /* 0x000000ffff0f7224 */ /* 0x000fe200078e0a09 */
[----:B------:R-:W-:Y:S01]  /*1600*/  IABS R122, R97 ;  /* 0x00000061007a7213 */ /* 0x000fe20000000000 */
[----:B------:R-:W-:Y:S01]  /*1610*/  IMAD.HI.U32 R9, R5, R22, RZ ;  /* 0x0000001605097227 */ /* 0x000fe200078e00ff */
[----:B------:R-:W-:Y:S02]  /*1620*/  IABS R124, R95 ;  /* 0x0000005f007c7213 */ /* 0x000fe40000000000 */
[----:B------:R-:W-:Y:S01]  /*1630*/  IABS R126, R93 ;  /* 0x0000005d007e7213 */ /* 0x000fe20000000000 */
[----:B------:R-:W-:Y:S01]  /*1640*/  IMAD R16, R3, R11, R18 ;  /* 0x0000000b03107224 */ /* 0x000fe200078e0212 */
[----:B------:R-:W-:Y:S01]  /*1650*/  IABS R136, R2 ;  /* 0x0000000200887213 */ /* 0x000fe20000000000 */
[----:B------:R-:W-:Y:S01]  /*1660*/  IMAD.HI.U32 R11, R5, R24, RZ ;  /* 0x00000018050b7227 */ /* 0x000fe200078e00ff */
[----:B------:R-:W-:-:S02]  /*1670*/  ISETP.GT.U32.AND P1, PT, R3, R8, PT ;  /* 0x000000080300720c */ /* 0x000fc40003f24070 */
[C---:B------:R-:W-:Y:S01]  /*1680*/  ISETP.GT.U32.AND P0, PT, R3.reuse, R10, PT ;  /* 0x0000000a0300720c */ /* 0x040fe20003f04070 */
[----:B------:R-:W-:Y:S01]  /*1690*/  IMAD.MOV R13, RZ, RZ, -R13 ;  /* 0x000000ffff0d7224 */ /* 0x000fe200078e0a0d */
[C---:B------:R-:W-:Y:S01]  /*16a0*/  ISETP.GT.U32.AND P5, PT, R3.reuse, R16, PT ;  /* 0x000000100300720c */ /* 0x040fe20003fa4070 */
[----:B------:R-:W-:Y:S01]  /*16b0*/  IMAD.MOV R9, RZ, RZ, -R9 ;  /* 0x000000ffff097224 */ /* 0x000fe200078e0a09 */
[C---:B------:R-:W-:Y:S01]  /*16c0*/  ISETP.GT.U32.AND P4, PT, R3.reuse, R12, PT ;  /* 0x0000000c0300720c */ /* 0x040fe20003f84070 */
[----:B------:R-:W-:Y:S01]  /*16d0*/  IMAD.MOV R11, RZ, RZ, -R11 ;  /* 0x000000ffff0b7224 */ /* 0x000fe200078e0a0b */
[----:B------:R-:W-:Y:S01]  /*16e0*/  IABS R128, R91 ;  /* 0x0000005b00807213 */ /* 0x000fe20000000000 */
[C---:B------:R-:W-:Y:S01]  /*16f0*/  IMAD R18, R3.reuse, R13, R20 ;  /* 0x0000000d03127224 */ /* 0x040fe200078e0214 */
[----:B------:R-:W-:Y:S01]  /*1700*/  IABS R130, R89 ;  /* 0x0000005900827213 */ /* 0x000fe20000000000 */
[C---:B------:R-:W-:Y:S01]  /*1710*/  IMAD R20, R3.reuse, R9, R22 ;  /* 0x0000000903147224 */ /* 0x040fe200078e0216 */
[----:B------:R-:W-:Y:S01]  /*1720*/  IABS R132, R23 ;  /* 0x0000001700847213 */ /* 0x000fe20000000000 */
[C---:B------:R-:W-:Y:S01]  /*1730*/  IMAD R22, R3.reuse, R11, R24 ;  /* 0x0000000b03167224 */ /* 0x040fe200078e0218 */
[----:B------:R-:W-:Y:S01]  /*1740*/  ISETP.GT.U32.AND P6, PT, R3, R18, PT ;  /* 0x000000120300720c */ /* 0x000fe20003fc4070 */
[----:B------:R-:W-:Y:S01]  /*1750*/  IMAD.HI.U32 R9, R5, R26, RZ ;  /* 0x0000001a05097227 */ /* 0x000fe200078e00ff */
[----:B------:R-:W-:-:S02]  /*1760*/  IABS R134, R21 ;  /* 0x0000001500867213 */ /* 0x000fc40000000000 */
[C---:B------:R-:W-:Y:S01]  /*1770*/  LOP3.LUT R79, R0.reuse, 0x3c, RZ, 0xfc, !PT ;  /* 0x0000003c004f7812 */ /* 0x040fe200078efcff */
[C---:B------:R-:W-:Y:S01]  /*1780*/  IMAD.HI.U32 R11, R5.reuse, R28, RZ ;  /* 0x0000001c050b7227 */ /* 0x040fe200078e00ff */
[C---:B------:R-:W-:Y:S02]  /*1790*/  LOP3.LUT R85, R0.reuse, 0x30, RZ, 0xfc, !PT ;  /* 0x0000003000557812 */ /* 0x040fe400078efcff */
[C---:B------:R-:W-:Y:S01]  /*17a0*/  LOP3.LUT R81, R0.reuse, 0x38, RZ, 0xfc, !PT ;  /* 0x0000003800517812 */ /* 0x040fe200078efcff */
[----:B------:R-:W-:Y:S01]  /*17b0*/  IMAD.MOV R24, RZ, RZ, -R9 ;  /* 0x000000ffff187224 */ /* 0x000fe200078e0a09 */
[C---:B------:R-:W-:Y:S01]  /*17c0*/  LOP3.LUT R83, R0.reuse, 0x34, RZ, 0xfc, !PT ;  /* 0x0000003400537812 */ /* 0x040fe200078efcff */
[----:B------:R-:W-:Y:S01]  /*17d0*/  IMAD.MOV R11, RZ, RZ, -R11 ;  /* 0x000000ffff0b7224 */ /* 0x000fe200078e0a0b */
[----:B------:R-:W-:Y:S01]  /*17e0*/  LOP3.LUT R87, R0, 0x2a, RZ, 0xfc, !PT ;  /* 0x0000002a00577812 */ /* 0x000fe200078efcff */
[----:B------:R-:W-:-:S04]  /*17f0*/  IMAD.HI.U32 R13, R5, R30, RZ ;  /* 0x0000001e050d7227 */ /* 0x000fc800078e00ff */
[----:B------:R-:W-:Y:S02]  /*1800*/  IMAD R24, R3, R24, R26 ;  /* 0x0000001803187224 */ /* 0x000fe400078e021a */
[----:B------:R-:W-:-:S04]  /*1810*/  IMAD.HI.U32 R9, R5, R32, RZ ;  /* 0x0000002005097227 */ /* 0x000fc800078e00ff */
[----:B------:R-:W-:Y:S02]  /*1820*/  IMAD R26, R3, R11, R28 ;  /* 0x0000000b031a7224 */ /* 0x000fe400078e021c */
[----:B------:R-:W-:-:S04]  /*1830*/  IMAD.HI.U32 R11, R5, R34, RZ ;  /* 0x00000022050b7227 */ /* 0x000fc800078e00ff */
[----:B------:R-:W-:Y:S02]  /*1840*/  IMAD.MOV R13, RZ, RZ, -R13 ;  /* 0x000000ffff0d7224 */ /* 0x000fe400078e0a0d */
[----:B------:R-:W-:Y:S02]  /*1850*/  IMAD.MOV R9, RZ, RZ, -R9 ;  /* 0x000000ffff097224 */ /* 0x000fe400078e0a09 */
[----:B------:R-:W-:Y:S02]  /*1860*/  IMAD.MOV R11, RZ, RZ, -R11 ;  /* 0x000000ffff0b7224 */ /* 0x000fe400078e0a0b */
[C---:B------:R-:W-:Y:S02]  /*1870*/  IMAD R28, R3.reuse, R13, R30 ;  /* 0x0000000d031c7224 */ /* 0x040fe400078e021e */
[C---:B------:R-:W-:Y:S02]  /*1880*/  IMAD R30, R3.reuse, R9, R32 ;  /* 0x00000009031e7224 */ /* 0x040fe400078e0220 */
[----:B------:R-:W-:-:S02]  /*1890*/  IMAD R32, R3, R11, R34 ;  /* 0x0000000b03207224 */ /* 0x000fc400078e0222 */
[----:B------:R-:W-:-:S04]  /*18a0*/  IMAD.HI.U32 R9, R5, R36, RZ ;  /* 0x0000002405097227 */ /* 0x000fc800078e00ff */
[----:B------:R-:W-:-:S04]  /*18b0*/  IMAD.HI.U32 R11, R5, R38, RZ ;  /* 0x00000026050b7227 */ /* 0x000fc800078e00ff */
[----:B------:R-:W-:Y:S02]  /*18c0*/  IMAD.MOV R34, RZ, RZ, -R9 ;  /* 0x000000ffff227224 */ /* 0x000fe400078e0a09 */
[----:B------:R-:W-:Y:S02]  /*18d0*/  IMAD.MOV R11, RZ, RZ, -R11 ;  /* 0x000000ffff0b7224 */ /* 0x000fe400078e0a0b */
        /* <DEDUP_REMOVED lines=132> */
[----:B------:R-:W-:Y:S02]  /*2120*/  IMAD.MOV R13, RZ, RZ, -R11 ;  /* 0x000000ffff0d7224 */ /* 0x000fe400078e0a0b */
[C---:B------:R-:W-:Y:S02]  /*2130*/  IMAD R14, R3.reuse, R15, R14 ;  /* 0x0000000f030e7224 */ /* 0x040fe400078e020e */
[C---:B------:R-:W-:Y:S02]  /*2140*/  IMAD R136, R3.reuse, R13, R136 ;  /* 0x0000000d03887224 */ /* 0x040fe400078e0288 */
[--C-:B------:R-:W-:Y:S01]  /*2150*/  @!P1 IMAD.IADD R8, R8, 0x1, -R3.reuse ;  /* 0x0000000108089824 */ /* 0x100fe200078e0a03 */
[C---:B------:R-:W-:Y:S01]  /*2160*/  ISETP.GT.U32.AND P3, PT, R3.reuse, R14, PT ;  /* 0x0000000e0300720c */ /* 0x040fe20003f64070 */
[--C-:B------:R-:W-:Y:S01]  /*2170*/  @!P0 IMAD.IADD R10, R10, 0x1, -R3.reuse ;  /* 0x000000010a0a8824 */ /* 0x100fe200078e0a03 */
[C---:B------:R-:W-:Y:S01]  /*2180*/  ISETP.GT.U32.AND P2, PT, R3.reuse, R136, PT ;  /* 0x000000880300720c */ /* 0x040fe20003f44070 */
[--C-:B------:R-:W-:Y:S01]  /*2190*/  @!P5 IMAD.IADD R16, R16, 0x1, -R3.reuse ;  /* 0x000000011010d824 */ /* 0x100fe200078e0a03 */
[C---:B------:R-:W-:Y:S01]  /*21a0*/  ISETP.GT.U32.AND P1, PT, R3.reuse, R22, PT ;  /* 0x000000160300720c */ /* 0x040fe20003f24070 */
[--C-:B------:R-:W-:Y:S01]  /*21b0*/  @!P4 IMAD.IADD R12, R12, 0x1, -R3.reuse ;  /* 0x000000010c0cc824 */ /* 0x100fe200078e0a03 */
[C---:B------:R-:W-:Y:S01]  /*21c0*/  ISETP.GT.U32.AND P0, PT, R3.reuse, R24, PT ;  /* 0x000000180300720c */ /* 0x040fe20003f04070 */
[----:B------:R-:W-:Y:S01]  /*21d0*/  @!P6 IMAD.IADD R18, R18, 0x1, -R3 ;  /* 0x000000011212e824 */ /* 0x000fe200078e0a03 */
[----:B------:R-:W-:Y:S01]  /*21e0*/  ISETP.GT.U32.AND P5, PT, R3, R30, PT ;  /* 0x0000001e0300720c */ /* 0x000fe20003fa4070 */
[----:B------:R-:W-:Y:S01]  /*21f0*/  IMAD.HI.U32 R9, R5, R128, RZ ;  /* 0x0000008005097227 */ /* 0x000fe200078e00ff */
[----:B------:R-:W-:-:S03]  /*2200*/  ISETP.GT.U32.AND P4, PT, R3, R26, PT ;  /* 0x0000001a0300720c */ /* 0x000fc60003f84070 */
        /* <DEDUP_REMOVED lines=49> */
[----:B------:R-:W-:Y:S01]  /*2520*/  ISETP.GT.U32.AND P0, PT, R3, R52, PT ;  /* 0x000000340300720c */ /* 0x000fe20003f04070 */
[----:B------:R-:W-:-:S02]  /*2530*/  @!P5 IMAD.IADD R46, R46, 0x1, -R3 ;  /* 0x000000012e2ed824 */ /* 0x000fc400078e0a03 */
        /* <DEDUP_REMOVED lines=11> */
[C---:B------:R-:W-:Y:S01]  /*25f0*/  ISETP.GT.U32.AND P1, PT, R3.reuse, R38, PT ;  /* 0x000000260300720c */ /* 0x040fe20003f24070 */
[----:B------:R-:W-:Y:S01]  /*2600*/  IMAD.MOV R126, RZ, RZ, -R9 ;  /* 0x000000ffff7e7224 */ /* 0x000fe200078e0a09 */
        /* <DEDUP_REMOVED lines=100> */
[----:B------:R-:W-:-:S02]  /*2c50*/  IMAD.MOV R13, RZ, RZ, -R11 ;  /* 0x000000ffff0d7224 */ /* 0x000fc400078e0a0b */
        /* <DEDUP_REMOVED lines=8> */
[----:B------:R-:W-:Y:S02]  /*2ce0*/  IMAD.MOV R9, RZ, RZ, -R9 ;  /* 0x000000ffff097224 */ /* 0x000fe400078e0a09 */
[----:B------:R-:W-:-:S04]  /*2cf0*/  IMAD.HI.U32 R11, R5, R134, RZ ;  /* 0x00000086050b7227 */ /* 0x000fc800078e00ff */
[--C-:B------:R-:W-:Y:S01]  /*2d00*/  @!P2 IMAD.IADD R110, R110, 0x1, -R3.reuse ;  /* 0x000000016e6ea824 */ /* 0x100fe200078e0a03 */
[C---:B------:R-:W-:Y:S01]  /*2d10*/  ISETP.GT.U32.AND P2, PT, R3.reuse, R98, PT ;  /* 0x000000620300720c */ /* 0x040fe20003f44070 */
[--C-:B------:R-:W-:Y:S01]  /*2d20*/  @!P0 IMAD.IADD R84, R84, 0x1, -R3.reuse ;  /* 0x0000000154548824 */ /* 0x100fe200078e0a03 */
[C---:B------:R-:W-:Y:S01]  /*2d30*/  ISETP.GT.U32.AND P0, PT, R3.reuse, R96, PT ;  /* 0x000000600300720c */ /* 0x040fe20003f04070 */
[--C-:B------:R-:W-:Y:S01]  /*2d40*/  @!P3 IMAD.IADD R88, R88, 0x1, -R3.reuse ;  /* 0x000000015858b824 */ /* 0x100fe200078e0a03 */
[C---:B------:R-:W-:Y:S01]  /*2d50*/  ISETP.GT.U32.AND P3, PT, R3.reuse, R100, PT ;  /* 0x000000640300720c */ /* 0x040fe20003f64070 */
[C---:B------:R-:W-:Y:S02]  /*2d60*/  IMAD R126, R3.reuse, R126, R128 ;  /* 0x0000007e037e7224 */ /* 0x040fe400078e0280 */
[----:B------:R-:W-:Y:S01]  /*2d70*/  @!P5 IMAD.IADD R92, R92, 0x1, -R3 ;  /* 0x000000015c5cd824 */ /* 0x000fe200078e0a03 */
[C---:B------:R-:W-:Y:S01]  /*2d80*/  ISETP.GT.U32.AND P5, PT, R3.reuse, R106, PT ;  /* 0x0000006a0300720c */ /* 0x040fe20003fa4070 */
[----:B------:R-:W-:-:S02]  /*2d90*/  IMAD R128, R3, R13, R130 ;  /* 0x0000000d03807224 */ /* 0x000fc400078e0282 */
[C---:B------:R-:W-:Y:S01]  /*2da0*/  IMAD R130, R3.reuse, R9, R132 ;  /* 0x0000000903827224 */ /* 0x040fe200078e0284 */
[----:B------:R-:W-:Y:S01]  /*2db0*/  IABS R9, R19 ;  /* 0x0000001300097213 */ /* 0x000fe20000000000 */
[----:B------:R-:W-:Y:S02]  /*2dc0*/  IMAD.MOV R11, RZ, RZ, -R11 ;  /* 0x000000ffff0b7224 */ /* 0x000fe400078e0a0b */
[--C-:B------:R-:W-:Y:S01]  /*2dd0*/  @!P6 IMAD.IADD R102, R102, 0x1, -R3.reuse ;  /* 0x000000016666e824 */ /* 0x100fe200078e0a03 */
[C---:B------:R-:W-:Y:S01]  /*2de0*/  ISETP.GT.U32.AND P6, PT, R3.reuse, R90, PT ;  /* 0x0000005a0300720c */ /* 0x040fe20003fc4070 */
[C---:B------:R-:W-:Y:S02]  /*2df0*/  IMAD R132, R3.reuse, R11, R134 ;  /* 0x0000000b03847224 */ /* 0x040fe400078e0286 */
[----:B------:R-:W-:Y:S01]  /*2e00*/  @!P4 IMAD.IADD R86, R86, 0x1, -R3 ;  /* 0x000000015656c824 */ /* 0x000fe200078e0a03 */
[----:B------:R-:W-:Y:S01]  /*2e10*/  ISETP.GT.U32.AND P4, PT, R3, R102, PT ;  /* 0x000000660300720c */ /* 0x000fe20003f84070 */
[----:B------:R-:W-:-:S02]  /*2e20*/  IMAD.MOV.U32 R134, RZ, RZ, R9 ;  /* 0x000000ffff867224 */ /* 0x000fc400078e0009 */
[----:B------:R-:W-:Y:S01]  /*2e30*/  @!P1 IMAD.IADD R94, R94, 0x1, -R3 ;  /* 0x000000015e5e9824 */ /* 0x000fe200078e0a03 */
[----:B------:R-:W-:Y:S01]  /*2e40*/  ISETP.GT.U32.AND P1, PT, R3, R108, PT ;  /* 0x0000006c0300720c */ /* 0x000fe20003f24070 */
[----:B------:R-:W-:-:S04]  /*2e50*/  IMAD.HI.U32 R5, R5, R134, RZ ;  /* 0x0000008605057227 */ /* 0x000fc800078e00ff */
        /* <DEDUP_REMOVED lines=8> */
[----:B------:R-:W-:Y:S02]  /*2ee0*/  IMAD.MOV R5, RZ, RZ, -R5 ;  /* 0x000000ffff057224 */ /* 0x000fe400078e0a05 */
[--C-:B------:R-:W-:Y:S01]  /*2ef0*/  @!P4 IMAD.IADD R102, R102, 0x1, -R3.reuse ;  /* 0x000000016666c824 */ /* 0x100fe200078e0a03 */
[C---:B------:R-:W-:Y:S01]  /*2f00*/  ISETP.GT.U32.AND P4, PT, R3.reuse, R118, PT ;  /* 0x000000760300720c */ /* 0x040fe20003f84070 */
[C---:B------:R-:W-:Y:S01]  /*2f10*/  IMAD R134, R3.reuse, R5, R134 ;  /* 0x0000000503867224 */ /* 0x040fe200078e0286 */
[----:B------:R-:W-:Y:S01]  /*2f20*/  IABS R5, R17 ;  /* 0x0000001100057213 */ /* 0x000fe20000000000 */
[--C-:B------:R-:W-:Y:S01]  /*2f30*/  @!P6 IMAD.IADD R90, R90, 0x1, -R3.reuse ;  /* 0x000000015a5ae824 */ /* 0x100fe200078e0a03 */
[C---:B------:R-:W-:Y:S01]  /*2f40*/  ISETP.GT.U32.AND P6, PT, R3.reuse, R110, PT ;  /* 0x0000006e0300720c */ /* 0x040fe20003fc4070 */
        /* <DEDUP_REMOVED lines=12> */
[----:B------:R-:W-:Y:S01]  /*3010*/  @!P4 IMAD.IADD R118, R118, 0x1, -R3 ;  /* 0x000000017676c824 */ /* 0x000fe200078e0a03 */
[C---:B------:R-:W-:Y:S01]  /*3020*/  ISETP.GT.U32.AND P4, PT, R3.reuse, R132, PT ;  /* 0x000000840300720c */ /* 0x040fe20003f84070 */
[----:B------:R-:W-:Y:S01]  /*3030*/  IMAD R7, R4, R7, R5 ;  /* 0x0000000704077224 */ /* 0x000fe200078e0205 */
[----:B------:R-:W-:Y:S01]  /*3040*/  SHF.R.S32.HI R5, RZ, 0x1f, R6 ;  /* 0x0000001fff057819 */ /* 0x000fe20000011406 */
[--C-:B------:R-:W-:Y:S01]  /*3050*/  @!P6 IMAD.IADD R110, R110, 0x1, -R3.reuse ;  /* 0x000000016e6ee824 */ /* 0x100fe200078e0a03 */
[C---:B------:R-:W-:Y:S01]  /*3060*/  ISETP.GT.U32.AND P6, PT, R3.reuse, R124, PT ;  /* 0x0000007c0300720c */ /* 0x040fe20003fc4070 */
[--C-:B------:R-:W-:Y:S01]  /*3070*/  @!P1 IMAD.IADD R122, R122, 0x1, -R3.reuse ;  /* 0x000000017a7a9824 */ /* 0x100fe200078e0a03 */
[----:B------:R-:W-:Y:S01]  /*3080*/  ISETP.GT.U32.AND P1, PT, R4, R7, PT ;  /* 0x000000070400720c */ /* 0x000fe20003f24070 */
        /* <DEDUP_REMOVED lines=12> */
[----:B------:R-:W-:Y:S01]  /*3150*/  @!P1 IMAD.IADD R7, R7, 0x1, -R4 ;  /* 0x0000000107079824 */ /* 0x000fe200078e0a04 */
[----:B------:R-:W-:Y:S01]  /*3160*/  LEA.HI R6, R5, R6, RZ, 0x6 ;  /* 0x0000000605067211 */ /* 0x000fe200078f30ff */
        /* <DEDUP_REMOVED lines=11> */
[----:B------:R-:W-:-:S02]  /*3220*/  ISETP.GT.U32.AND P4, PT, R3, R132, PT ;  /* 0x000000840300720c */ /* 0x000fc40003f84070 */
[----:B------:R-:W-:Y:S01]  /*3230*/  ISETP.GT.U32.AND P6, PT, R3, R134, PT ;  /* 0x000000860300720c */ /* 0x000fe20003fc4070 */
[--C-:B------:R-:W-:Y:S01]  /*3240*/  @!P1 IMAD.IADD R124, R124, 0x1, -R3.reuse ;  /* 0x000000017c7c9824 */ /* 0x100fe200078e0a03 */
[----:B------:R-:W-:Y:S01]  /*3250*/  ISETP.GE.AND P1, PT, R174, RZ, PT ;  /* 0x000000ffae00720c */ /* 0x000fe20003f26270 */
[--C-:B------:R-:W-:Y:S01]  /*3260*/  @!P0 IMAD.IADD R126, R126, 0x1, -R3.reuse ;  /* 0x000000017e7e8824 */ /* 0x100fe200078e0a03 */
[----:B------:R-:W-:Y:S01]  /*3270*/  ISETP.GE.AND P0, PT, R173, RZ, PT ;  /* 0x000000ffad00720c */ /* 0x000fe20003f06270 */
[--C-:B------:R-:W-:Y:S01]  /*3280*/  @!P2 IMAD.IADD R128, R128, 0x1, -R3.reuse ;  /* 0x000000018080a824 */ /* 0x100fe200078e0a03 */
[----:B------:R-:W-:Y:S01]  /*3290*/  ISETP.GE.AND P2, PT, R172, RZ, PT ;  /* 0x000000ffac00720c */ /* 0x000fe20003f46270 */
[--C-:B------:R-:W-:Y:S01]  /*32a0*/  @!P3 IMAD.IADD R130, R130, 0x1, -R3.reuse ;  /* 0x000000018282b824 */ /* 0x100fe200078e0a03 */
[----:B------:R-:W-:Y:S01]  /*32b0*/  ISETP.GE.AND P3, PT, R169, RZ, PT ;  /* 0x000000ffa900720c */ /* 0x000fe20003f66270 */
[----:B------:R-:W-:Y:S01]  /*32c0*/  @!P5 IMAD.IADD R7, R7, 0x1, -R4 ;  /* 0x000000010707d824 */ /* 0x000fe200078e0a04 */
[----:B------:R-:W-:Y:S01]  /*32d0*/  ISETP.GE.AND P5, PT, R171, RZ, PT ;  /* 0x000000ffab00720c */ /* 0x000fe20003fa6270 */
[--C-:B------:R-:W-:Y:S01]  /*32e0*/  @!P4 IMAD.IADD R132, R132, 0x1, -R3.reuse ;  /* 0x000000018484c824 */ /* 0x100fe200078e0a03 */
[----:B------:R-:W-:Y:S01]  /*32f0*/  ISETP.GE.AND P4, PT, R170, RZ, PT ;  /* 0x000000ffaa00720c */ /* 0x000fe20003f86270 */
[----:B------:R-:W-:Y:S01]  /*3300*/  @!P6 IMAD.IADD R134, R134, 0x1, -R3 ;  /* 0x000000018686e824 */ /* 0x000fe200078e0a03 */
[----:B------:R-:W-:Y:S01]  /*3310*/  ISETP.NE.AND P6, PT, R104, RZ, PT ;  /* 0x000000ff6800720c */ /* 0x000fe20003fc5270 */
[----:B------:R-:W-:Y:S01]  /*3320*/  @!P1 IMAD.MOV R8, RZ, RZ, -R8 ;  /* 0x000000ffff089224 */ /* 0x000fe200078e0a08 */
[----:B------:R-:W-:Y:S01]  /*3330*/  ISETP.GE.AND P1, PT, R168, RZ, PT ;  /* 0x000000ffa800720c */ /* 0x000fe20003f26270 */
        /* <DEDUP_REMOVED lines=10> */
[----:B------:R-:W-:Y:S01]  /*33e0*/  IMAD.MOV.U32 R3, RZ, RZ, R7 ;  /* 0x000000ffff037224 */ /* 0x000fe200078e0007 */
[----:B------:R-:W-:Y:S01]  /*33f0*/  SHF.R.S32.HI R6, RZ, 0x6, R6 ;  /* 0x00000006ff067819 */ /* 0x000fe20000011406 */
        /* <DEDUP_REMOVED lines=11> */
[----:B------:R-:W-:-:S03]  /*34b0*/  ISETP.GE.AND P4, PT, R158, RZ, PT ;  /* 0x000000ff9e00720c */ /* 0x000fc60003f86270 */
        /* <DEDUP_REMOVED lines=11> */
[----:B------:R-:W-:-:S02]  /*3570*/  ISETP.GE.AND P4, PT, R152, RZ, PT ;  /* 0x000000ff9800720c */ /* 0x000fc40003f86270 */
[----:B0-----:R-:W-:Y:S01]  /*3580*/  LOP3.LUT R150, R0, 0x1c, RZ, 0xfc, !PT ;  /* 0x0000001c00967812 */ /* 0x001fe200078efcff */
        /* <DEDUP_REMOVED lines=12> */
[----:B------:R-:W-:Y:S01]  /*3650*/  LOP3.LUT R147, R0, 0x16, RZ, 0xfc, !PT ;  /* 0x0000001600937812 */ /* 0x000fe200078efcff */
        /* <DEDUP_REMOVED lines=25> */
[----:B------:R-:W-:Y:S01]  /*37f0*/  LEA.HI R137, R151, 0xe, RZ, 0x1a ;  /* 0x0000000e97897811 */ /* 0x000fe200078fd0ff */
        /* <DEDUP_REMOVED lines=12> */
[----:B------:R-:W-:Y:S01]  /*38c0*/  IMAD R137, R137, UR15, RZ ;  /* 0x0000000f89897c24 */ /* 0x000fe2000f8e02ff */
[C---:B------:R-:W-:Y:S01]  /*38d0*/  LOP3.LUT R135, R0.reuse, 0x20, RZ, 0xfc, !PT ;  /* 0x0000002000877812 */ /* 0x040fe200078efcff */
        /* <DEDUP_REMOVED lines=34> */
[----:B------:R-:W-:Y:S01]  /*3b00*/  ISETP.NE.AND P3, PT, R105, RZ, PT ;  /* 0x000000ff6900720c */ /* 0x000fe20003f65270 */
[----:B------:R-:W-:Y:S01]  /*3b10*/  @!P5 IMAD.MOV R124, RZ, RZ, -R124 ;  /* 0x000000ffff7cd224 */ /* 0x000fe200078e0a7c */
[----:B------:R-:W-:Y:S01]  /*3b20*/  ISETP.GE.AND P5, PT, R2, RZ, PT ;  /* 0x000000ff0200720c */ /* 0x000fe20003fa6270 */
[----:B------:R-:W-:Y:S01]  /*3b30*/  @!P4 IMAD.MOV R126, RZ, RZ, -R126 ;  /* 0x000000ffff7ec224 */ /* 0x000fe200078e0a7e */
[----:B------:R-:W-:-:S02]  /*3b40*/  LOP3.LUT R105, RZ, R105, RZ, 0x33, !PT ;  /* 0x00000069ff697212 */ /* 0x000fc400078e33ff */
[----:B------:R-:W-:Y:S01]  /*3b50*/  ISETP.GE.AND P4, PT, R17, RZ, PT ;  /* 0x000000ff1100720c */ /* 0x000fe20003f86270 */
[----:B------:R-:W-:Y:S01]  /*3b60*/  @!P1 IMAD.MOV R130, RZ, RZ, -R130 ;  /* 0x000000ffff829224 */ /* 0x000fe200078e0a82 */
[C---:B------:R-:W-:Y:S01]  /*3b70*/  SEL R18, R105.reuse, R18, !P3 ;  /* 0x0000001269127207 */ /* 0x040fe20005800000 */
[----:B------:R-:W-:Y:S01]  /*3b80*/  @!P0 IMAD.MOV R132, RZ, RZ, -R132 ;  /* 0x000000ffff848224 */ /* 0x000fe200078e0a84 */
[C---:B------:R-:W-:Y:S01]  /*3b90*/  SEL R32, R105.reuse, R32, !P3 ;  /* 0x0000002069207207 */ /* 0x040fe20005800000 */
[----:B------:R-:W-:Y:S01]  /*3ba0*/  @!P2 IMAD.MOV R134, RZ, RZ, -R134 ;  /* 0x000000ffff86a224 */ /* 0x000fe200078e0a86 */
[C---:B------:R-:W-:Y:S01]  /*3bb0*/  SEL R14, R105.reuse, R14, !P3 ;  /* 0x0000000e690e7207 */ /* 0x040fe20005800000 */
[----:B------:R-:W-:Y:S01]  /*3bc0*/  IMAD R18, R18, UR4, RZ ;  /* 0x0000000412127c24 */ /* 0x000fe2000f8e02ff */
[C---:B------:R-:W-:Y:S01]  /*3bd0*/  SEL R20, R105.reuse, R20, !P3 ;  /* 0x0000001469147207 */ /* 0x040fe20005800000 */
[----:B------:R-:W-:Y:S01]  /*3be0*/  @!P5 IMAD.MOV R136, RZ, RZ, -R136 ;  /* 0x000000ffff88d224 */ /* 0x000fe200078e0a88 */
[C---:B------:R-:W-:Y:S01]  /*3bf0*/  SEL R8, R105.reuse, R8, !P3 ;  /* 0x0000000869087207 */ /* 0x040fe20005800000 */
[----:B------:R-:W-:Y:S01]  /*3c00*/  IMAD R14, R14, UR4, RZ ;  /* 0x000000040e0e7c24 */ /* 0x000fe2000f8e02ff */
[C---:B------:R-:W-:Y:S01]  /*3c10*/  SEL R228, R105.reuse, R90, !P3 ;  /* 0x0000005a69e47207 */ /* 0x040fe20005800000 */
[----:B------:R-:W-:Y:S01]  /*3c20*/  IMAD R90, R32, UR4, RZ ;  /* 0x00000004205a7c24 */ /* 0x000fe2000f8e02ff */
[C---:B------:R-:W-:Y:S01]  /*3c30*/  SEL R10, R105.reuse, R10, !P3 ;  /* 0x0000000a690a7207 */ /* 0x040fe20005800000 */
[----:B------:R-:W-:Y:S01]  /*3c40*/  IMAD R20, R20, UR4, RZ ;  /* 0x0000000414147c24 */ /* 0x000fe2000f8e02ff */
[C---:B------:R-:W-:Y:S01]  /*3c50*/  SEL R46, R105.reuse, R46, !P3 ;  /* 0x0000002e692e7207 */ /* 0x040fe20005800000 */
[----:B------:R-:W-:Y:S01]  /*3c60*/  IMAD R8, R8, UR4, RZ ;  /* 0x0000000408087c24 */ /* 0x000fe2000f8e02ff */
[----:B------:R-:W-:Y:S01]  /*3c70*/  SHF.R.S32.HI R21, RZ, 0x1f, R18 ;  /* 0x0000001fff157819 */ /* 0x000fe20000011412 */
[----:B------:R-:W-:Y:S01]  /*3c80*/  IMAD R10, R10, UR4, RZ ;  /* 0x000000040a0a7c24 */ /* 0x000fe2000f8e02ff */
[----:B------:R-:W-:Y:S01]  /*3c90*/  IADD3 R11, P1, R18, UR8, RZ ;  /* 0x00000008120b7c10 */ /* 0x000fe2000ff3e0ff */
        /* <DEDUP_REMOVED lines=19> */
[----:B------:R-:W-:-:S02]  /*3dd0*/  SEL R38, R105, R38, !P3 ;  /* 0x0000002669267207 */ /* 0x000fc40005800000 */
        /* <DEDUP_REMOVED lines=76> */
[----:B------:R-:W-:Y:S01]  /*42a0*/  SEL R31, R105, R122, !P3 ;  /* 0x0000007a691f7207 */ /* 0x000fe20005800000 */
        /* <DEDUP_REMOVED lines=11> */
[C---:B------:R-:W-:Y:S01]  /*4360*/  SEL R25, R105.reuse, R134, !P3 ;  /* 0x0000008669197207 */ /* 0x040fe20005800000 */
[----:B------:R-:W-:Y:S01]  /*4370*/  IMAD R252, R252, UR4, RZ ;  /* 0x00000004fcfc7c24 */ /* 0x000fe2000f8e02ff */
[----:B------:R-:W-:Y:S01]  /*4380*/  SEL R105, R105, R136, !P3 ;  /* 0x0000008869697207 */ /* 0x000fe20005800000 */
[----:B------:R-:W-:Y:S01]  /*4390*/  IMAD R27, R27, UR4, RZ ;  /* 0x000000041b1b7c24 */ /* 0x000fe2000f8e02ff */
[----:B------:R-:W-:Y:S01]  /*43a0*/  SHF.R.S32.HI R99, RZ, 0x1f, R90 ;  /* 0x0000001fff637819 */ /* 0x000fe2000001145a */
[----:B------:R-:W-:Y:S01]  /*43b0*/  IMAD R26, R132, UR4, RZ ;  /* 0x00000004841a7c24 */ /* 0x000fe2000f8e02ff */
[----:B------:R-:W-:Y:S01]  /*43c0*/  IADD3.X R21, R21, UR9, RZ, P1, !PT ;  /* 0x0000000915157c10 */ /* 0x000fe20008ffe4ff */
[----:B------:R-:W-:Y:S01]  /*43d0*/  IMAD R24, R105, UR4, RZ ;  /* 0x0000000469187c24 */ /* 0x000fe2000f8e02ff */
[----:B------:R-:W-:Y:S01]  /*43e0*/  SHF.R.S32.HI R17, RZ, 0x1f, R14 ;  /* 0x0000001fff117819 */ /* 0x000fe2000001140e */
[----:B------:R-:W-:Y:S01]  /*43f0*/  IMAD R25, R25, UR4, RZ ;  /* 0x0000000419197c24 */ /* 0x000fe2000f8e02ff */
[----:B------:R-:W-:Y:S01]  /*4400*/  IADD3 R9, P3, R14, UR8, RZ ;  /* 0x000000080e097c10 */ /* 0x000fe2000ff7e0ff */
[----:B------:R-:W-:Y:S01]  /*4410*/  UIADD3 UR4, UR12, 0x2000, URZ ;  /* 0x000020000c047890 */ /* 0x000fe2000fffe03f */
[----:B------:R-:W-:-:S02]  /*4420*/  IADD3 R90, P1, R90, UR8, RZ ;  /* 0x000000085a5a7c10 */ /* 0x000fc4000ff3e0ff */
[----:B------:R-:W-:Y:S02]  /*4430*/  CS2R R70, SRZ ;  /* 0x0000000000467805 */ /* 0x000fe4000001ff00 */
[----:B------:R-:W-:Y:S01]  /*4440*/  SHF.R.S32.HI R23, RZ, 0x1f, R20 ;  /* 0x0000001fff177819 */ /* 0x000fe20000011414 */
[----:B------:R-:W-:Y:S01]  /*4450*/  USHF.R.U32.HI UR4, URZ, 0x4, UR4 ;  /* 0x000000043f047899 */ /* 0x000fe20008011604 */
[----:B------:R-:W-:Y:S02]  /*4460*/  IADD3 R14, P0, R20, UR8, RZ ;  /* 0x00000008140e7c10 */ /* 0x000fe4000ff1e0ff */
[----:B------:R-:W-:Y:S02]  /*4470*/  CS2R R72, SRZ ;  /* 0x0000000000487805 */ /* 0x000fe4000001ff00 */
[----:B------:R-:W-:Y:S01]  /*4480*/  SHF.R.S32.HI R12, RZ, 0x1f, R8 ;  /* 0x0000001fff0c7819 */ /* 0x000fe20000011408 */
[----:B------:R-:W-:Y:S01]  /*4490*/  USGXT.U32 UR4, UR4, 0xe ;  /* 0x0000000e0404789a */ /* 0x000fe20008000000 */
[----:B------:R-:W-:-:S02]  /*44a0*/  IADD3 R4, P4, R8, UR8, RZ ;  /* 0x0000000808047c10 */ /* 0x000fc4000ff9e0ff */
[----:B------:R-:W-:Y:S02]  /*44b0*/  CS2R R74, SRZ ;  /* 0x00000000004a7805 */ /* 0x000fe4000001ff00 */
[----:B------:R-:W-:Y:S02]  /*44c0*/  @!P6 LOP3.LUT R3, RZ, R104, RZ, 0x33, !PT ;  /* 0x00000068ff03e212 */ /* 0x000fe400078e33ff */
[----:B------:R-:W-:Y:S02]  /*44d0*/  CS2R R76, SRZ ;  /* 0x00000000004c7805 */ /* 0x000fe4000001ff00 */
[----:B------:R-:W-:Y:S02]  /*44e0*/  IADD3.X R99, R99, UR9, RZ, P1, !PT ;  /* 0x0000000963637c10 */ /* 0x000fe40008ffe4ff */
[----:B------:R-:W-:Y:S01]  /*44f0*/  SHF.R.S32.HI R13, RZ, 0x1f, R10 ;  /* 0x0000001fff0d7819 */ /* 0x000fe2000001140a */
[----:B------:R-:W-:Y:S01]  /*4500*/  IMAD R3, R3, UR5, RZ ;  /* 0x0000000503037c24 */ /* 0x000fe2000f8e02ff */
[----:B------:R-:W-:Y:S01]  /*4510*/  IADD3 R7, P6, R10, UR8, RZ ;  /* 0x000000080a077c10 */ /* 0x000fe2000ffde0ff */
[----:B------:R-:W-:Y:S01]  /*4520*/  UMOV UR5, URZ ;  /* 0x0000003f00057c82 */ /* 0x000fe20008000000 */
[----:B------:R-:W-:-:S02]  /*4530*/  IADD3.X R23, R23, UR9, RZ, P0, !PT ;  /* 0x0000000917177c10 */ /* 0x000fc400087fe4ff */
[----:B------:R-:W-:Y:S02]  /*4540*/  SHF.R.S32.HI R113, RZ, 0x1f, R46 ;  /* 0x0000001fff717819 */ /* 0x000fe4000001142e */
[----:B------:R-:W-:Y:S02]  /*4550*/  IADD3 R104, P1, R46, UR8, RZ ;  /* 0x000000082e687c10 */ /* 0x000fe4000ff3e0ff */
[----:B------:R-:W-:Y:S02]  /*4560*/  CS2R R46, SRZ ;  /* 0x00000000002e7805 */ /* 0x000fe4000001ff00 */
[----:B------:R-:W-:Y:S02]  /*4570*/  SHF.R.S32.HI R19, RZ, 0x1f, R16 ;  /* 0x0000001fff137819 */ /* 0x000fe40000011410 */
[----:B------:R-:W-:Y:S02]  /*4580*/  IADD3 R10, P2, R16, UR8, RZ ;  /* 0x00000008100a7c10 */ /* 0x000fe4000ff5e0ff */
[----:B------:R-:W-:-:S02]  /*4590*/  IADD3.X R12, R12, UR9, RZ, P4, !PT ;  /* 0x000000090c0c7c10 */ /* 0x000fc4000a7fe4ff */
[----:B------:R-:W-:Y:S02]  /*45a0*/  SHF.R.S32.HI R101, RZ, 0x1f, R34 ;  /* 0x0000001fff657819 */ /* 0x000fe40000011422 */
[----:B------:R-:W-:Y:S02]  /*45b0*/  IADD3 R92, P0, R34, UR8, RZ ;  /* 0x00000008225c7c10 */ /* 0x000fe4000ff1e0ff */
[----:B------:R-:W-:Y:S02]  /*45c0*/  SHF.R.S32.HI R89, RZ, 0x1f, R22 ;  /* 0x0000001fff597819 */ /* 0x000fe40000011416 */
[----:B------:R-:W-:Y:S02]  /*45d0*/  IADD3 R16, P4, R22, UR8, RZ ;  /* 0x0000000816107c10 */ /* 0x000fe4000ff9e0ff */
[----:B------:R-:W-:Y:S02]  /*45e0*/  IADD3.X R113, R113, UR9, RZ, P1, !PT ;  /* 0x0000000971717c10 */ /* 0x000fe40008ffe4ff */
[----:B------:R-:W-:-:S02]  /*45f0*/  IADD3.X R101, R101, UR9, RZ, P0, !PT ;  /* 0x0000000965657c10 */ /* 0x000fc400087fe4ff */
[----:B------:R-:W-:Y:S02]  /*4600*/  SHF.R.S32.HI R126, RZ, 0x1f, R60 ;  /* 0x0000001fff7e7819 */ /* 0x000fe4000001143c */
[----:B------:R-:W-:Y:S02]  /*4610*/  IADD3 R118, P1, R60, UR8, RZ ;  /* 0x000000083c767c10 */ /* 0x000fe4000ff3e0ff */
[----:B------:R-:W-:Y:S02]  /*4620*/  CS2R R60, SRZ ;  /* 0x00000000003c7805 */ /* 0x000fe4000001ff00 */
[----:B------:R-:W-:Y:S02]  /*4630*/  IADD3.X R89, R89, UR9, RZ, P4, !PT ;  /* 0x0000000959597c10 */ /* 0x000fe4000a7fe4ff */
[----:B------:R-:W-:Y:S02]  /*4640*/  SHF.R.S32.HI R115, RZ, 0x1f, R48 ;  /* 0x0000001fff737819 */ /* 0x000fe40000011430 */
[----:B------:R-:W-:-:S02]  /*4650*/  IADD3 R106, P0, R48, UR8, RZ ;  /* 0x00000008306a7c10 */ /* 0x000fc4000ff1e0ff */
[----:B------:R-:W-:Y:S02]  /*4660*/  CS2R R48, SRZ ;  /* 0x0000000000307805 */ /* 0x000fe4000001ff00 */
[----:B------:R-:W-:Y:S02]  /*4670*/  SHF.R.S32.HI R15, RZ, 0x1f, R5 ;  /* 0x0000001fff0f7819 */ /* 0x000fe40000011405 */
[----:B------:R-:W-:Y:S02]  /*4680*/  IADD3 R8, P5, R5, UR8, RZ ;  /* 0x0000000805087c10 */ /* 0x000fe4000ffbe0ff */
[----:B------:R-:W-:Y:S02]  /*4690*/  IADD3.X R13, R13, UR9, RZ, P6, !PT ;  /* 0x000000090d0d7c10 */ /* 0x000fe4000b7fe4ff */
[----:B------:R-:W-:Y:S02]  /*46a0*/  SHF.R.S32.HI R103, RZ, 0x1f, R36 ;  /* 0x0000001fff677819 */ /* 0x000fe40000011424 */
[----:B------:R-:W-:-:S02]  /*46b0*/  IADD3 R94, P4, R36, UR8, RZ ;  /* 0x00000008245e7c10 */ /* 0x000fc4000ff9e0ff */
[----:B------:R-:W-:Y:S02]  /*46c0*/  SHF.R.S32.HI R5, RZ, 0x1f, R35 ;  /* 0x0000001fff057819 */ /* 0x000fe40000011423 */
[----:B------:R-:W-:Y:S02]  /*46d0*/  IADD3 R18, P6, R35, UR8, RZ ;  /* 0x0000000823127c10 */ /* 0x000fe4000ffde0ff */
[----:B------:R-:W-:Y:S02]  /*46e0*/  SHF.R.S32.HI R211, RZ, 0x1f, R212 ;  /* 0x0000001fffd37819 */ /* 0x000fe400000114d4 */
[----:B------:R-:W-:Y:S02]  /*46f0*/  IADD3.X R126, R126, UR9, RZ, P1, !PT ;  /* 0x000000097e7e7c10 */ /* 0x000fe40008ffe4ff */
[----:B------:R-:W-:Y:S02]  /*4700*/  IADD3.X R115, R115, UR9, RZ, P0, !PT ;  /* 0x0000000973737c10 */ /* 0x000fe400087fe4ff */
[----:B------:R-:W-:-:S02]  /*4710*/  IADD3 R212, P1, R212, UR8, RZ ;  /* 0x00000008d4d47c10 */ /* 0x000fc4000ff3e0ff */
[----:B------:R-:W-:Y:S02]  /*4720*/  IADD3.X R103, R103, UR9, RZ, P4, !PT ;  /* 0x0000000967677c10 */ /* 0x000fe4000a7fe4ff */
[----:B------:R-:W-:Y:S02]  /*4730*/  SHF.R.S32.HI R127, RZ, 0x1f, R62 ;  /* 0x0000001fff7f7819 */ /* 0x000fe4000001143e */
[----:B------:R-:W-:Y:S02]  /*4740*/  IADD3 R120, P0, R62, UR8, RZ ;  /* 0x000000083e787c10 */ /* 0x000fe4000ff1e0ff */
[----:B------:R-:W-:Y:S02]  /*4750*/  CS2R R62, SRZ ;  /* 0x00000000003e7805 */ /* 0x000fe4000001ff00 */
[----:B------:R-:W-:Y:S02]  /*4760*/  IADD3.X R5, R5, UR9, RZ, P6, !PT ;  /* 0x0000000905057c10 */ /* 0x000fe4000b7fe4ff */
[----:B------:R-:W-:-:S02]  /*4770*/  SHF.R.S32.HI R117, RZ, 0x1f, R50 ;  /* 0x0000001fff757819 */ /* 0x000fc40000011432 */
[----:B------:R-:W-:Y:S02]  /*4780*/  IADD3 R108, P4, R50, UR8, RZ ;  /* 0x00000008326c7c10 */ /* 0x000fe4000ff9e0ff */
[----:B------:R-:W-:Y:S02]  /*4790*/  CS2R R50, SRZ ;  /* 0x0000000000327805 */ /* 0x000fe4000001ff00 */
[----:B------:R-:W-:Y:S02]  /*47a0*/  IADD3.X R15, R15, UR9, RZ, P5, !PT ;  /* 0x000000090f0f7c10 */ /* 0x000fe4000affe4ff */
[----:B------:R-:W-:Y:S02]  /*47b0*/  SHF.R.S32.HI R105, RZ, 0x1f, R38 ;  /* 0x0000001fff697819 */ /* 0x000fe40000011426 */
[----:B------:R-:W-:Y:S02]  /*47c0*/  IADD3 R96, P6, R38, UR8, RZ ;  /* 0x0000000826607c10 */ /* 0x000fe4000ffde0ff */
[----:B------:R-:W-:-:S02]  /*47d0*/  SHF.R.S32.HI R93, RZ, 0x1f, R37 ;  /* 0x0000001fff5d7819 */ /* 0x000fc40000011425 */
[----:B------:R-:W-:Y:S02]  /*47e0*/  IADD3 R20, P5, R37, UR8, RZ ;  /* 0x0000000825147c10 */ /* 0x000fe4000ffbe0ff */
[----:B------:R-:W-:Y:S02]  /*47f0*/  CS2R R36, SRZ ;  /* 0x0000000000247805 */ /* 0x000fe4000001ff00 */
[----:B------:R-:W-:Y:S02]  /*4800*/  SHF.R.S32.HI R225, RZ, 0x1f, R226 ;  /* 0x0000001fffe17819 */ /* 0x000fe400000114e2 */
[----:B------:R-:W-:Y:S02]  /*4810*/  IADD3.X R211, R211, UR9, RZ, P1, !PT ;  /* 0x00000009d3d37c10 */ /* 0x000fe40008ffe4ff */
[----:B------:R-:W-:Y:S02]  /*4820*/  SHF.R.S32.HI R213, RZ, 0x1f, R214 ;  /* 0x0000001fffd57819 */ /* 0x000fe400000114d6 */
[----:B------:R-:W-:-:S02]  /*4830*/  IADD3.X R127, R127, UR9, RZ, P0, !PT ;  /* 0x000000097f7f7c10 */ /* 0x000fc400087fe4ff */
[----:B------:R-:W-:Y:S02]  /*4840*/  IADD3 R226, P1, R226, UR8, RZ ;  /* 0x00000008e2e27c10 */ /* 0x000fe4000ff3e0ff */
[----:B------:R-:W-:Y:S02]  /*4850*/  IADD3.X R117, R117, UR9, RZ, P4, !PT ;  /* 0x0000000975757c10 */ /* 0x000fe4000a7fe4ff */
[----:B------:R-:W-:Y:S02]  /*4860*/  IADD3 R214, P0, R214, UR8, RZ ;  /* 0x00000008d6d67c10 */ /* 0x000fe4000ff1e0ff */
[----:B------:R-:W-:Y:S02]  /*4870*/  IADD3.X R105, R105, UR9, RZ, P6, !PT ;  /* 0x0000000969697c10 */ /* 0x000fe4000b7fe4ff */
[----:B------:R-:W-:Y:S02]  /*4880*/  SHF.R.S32.HI R128, RZ, 0x1f, R64 ;  /* 0x0000001fff807819 */ /* 0x000fe40000011440 */
[----:B------:R-:W-:-:S02]  /*4890*/  IADD3 R122, P4, R64, UR8, RZ ;  /* 0x00000008407a7c10 */ /* 0x000fc4000ff9e0ff */
[----:B------:R-:W-:Y:S02]  /*48a0*/  CS2R R64, SRZ ;  /* 0x0000000000407805 */ /* 0x000fe4000001ff00 */
[----:B------:R-:W-:Y:S02]  /*48b0*/  IADD3.X R93, R93, UR9, RZ, P5, !PT ;  /* 0x000000095d5d7c10 */ /* 0x000fe4000affe4ff */
[----:B------:R-:W-:Y:S02]  /*48c0*/  SHF.R.S32.HI R119, RZ, 0x1f, R52 ;  /* 0x0000001fff777819 */ /* 0x000fe40000011434 */
[----:B------:R-:W-:Y:S02]  /*48d0*/  IADD3 R110, P6, R52, UR8, RZ ;  /* 0x00000008346e7c10 */ /* 0x000fe4000ffde0ff */
[----:B------:R-:W-:Y:S02]  /*48e0*/  CS2R R52, SRZ ;  /* 0x0000000000347805 */ /* 0x000fe4000001ff00 */
[----:B------:R-:W-:-:S02]  /*48f0*/  IADD3.X R17, R17, UR9, RZ, P3, !PT ;  /* 0x0000000911117c10 */ /* 0x000fc40009ffe4ff */
[----:B------:R-:W-:Y:S02]  /*4900*/  SHF.R.S32.HI R107, RZ, 0x1f, R40 ;  /* 0x0000001fff6b7819 */ /* 0x000fe40000011428 */
[----:B------:R-:W-:Y:S02]  /*4910*/  IADD3 R98, P5, R40, UR8, RZ ;  /* 0x0000000828627c10 */ /* 0x000fe4000ffbe0ff */
[----:B------:R-:W-:Y:S02]  /*4920*/  CS2R R40, SRZ ;  /* 0x0000000000287805 */ /* 0x000fe4000001ff00 */
[----:B------:R-:W-:Y:S02]  /*4930*/  SHF.R.S32.HI R239, RZ, 0x1f, R240 ;  /* 0x0000001fffef7819 */ /* 0x000fe400000114f0 */
[----:B------:R-:W-:Y:S02]  /*4940*/  IADD3.X R225, R225, UR9, RZ, P1, !PT ;  /* 0x00000009e1e17c10 */ /* 0x000fe40008ffe4ff */
[----:B------:R-:W-:-:S02]  /*4950*/  SHF.R.S32.HI R95, RZ, 0x1f, R39 ;  /* 0x0000001fff5f7819 */ /* 0x000fc40000011427 */
[----:B------:R-:W-:Y:S02]  /*4960*/  IADD3 R22, P3, R39, UR8, RZ ;  /* 0x0000000827167c10 */ /* 0x000fe4000ff7e0ff */
[----:B------:R-:W-:Y:S02]  /*4970*/  CS2R R38, SRZ ;  /* 0x0000000000267805 */ /* 0x000fe4000001ff00 */
[----:B------:R-:W-:Y:S02]  /*4980*/  SHF.R.S32.HI R227, RZ, 0x1f, R228 ;  /* 0x0000001fffe37819 */ /* 0x000fe400000114e4 */
[----:B------:R-:W-:Y:S02]  /*4990*/  IADD3.X R213, R213, UR9, RZ, P0, !PT ;  /* 0x00000009d5d57c10 */ /* 0x000fe400087fe4ff */
[----:B------:R-:W-:Y:S02]  /*49a0*/  IADD3 R240, P1, R240, UR8, RZ ;  /* 0x00000008f0f07c10 */ /* 0x000fe4000ff3e0ff */
[----:B------:R-:W-:-:S02]  /*49b0*/  SHF.R.S32.HI R97, RZ, 0x1f, R88 ;  /* 0x0000001fff617819 */ /* 0x000fc40000011458 */
[----:B------:R-:W-:Y:S02]  /*49c0*/  IADD3.X R19, R19, UR9, RZ, P2, !PT ;  /* 0x0000000913137c10 */ /* 0x000fe400097fe4ff */
[----:B------:R-:W-:Y:S02]  /*49d0*/  SHF.R.S32.HI R215, RZ, 0x1f, R216 ;  /* 0x0000001fffd77819 */ /* 0x000fe400000114d8 */
[----:B------:R-:W-:Y:S02]  /*49e0*/  IADD3.X R128, R128, UR9, RZ, P4, !PT ;  /* 0x0000000980807c10 */ /* 0x000fe4000a7fe4ff */
[----:B------:R-:W-:Y:S02]  /*49f0*/  IADD3 R228, P0, R228, UR8, RZ ;  /* 0x00000008e4e47c10 */ /* 0x000fe4000ff1e0ff */
[----:B------:R-:W-:Y:S02]  /*4a00*/  IADD3 R88, P2, R88, UR8, RZ ;  /* 0x0000000858587c10 */ /* 0x000fe4000ff5e0ff */
[----:B------:R-:W-:-:S02]  /*4a10*/  IADD3.X R119, R119, UR9, RZ, P6, !PT ;  /* 0x0000000977777c10 */ /* 0x000fc4000b7fe4ff */
[----:B------:R-:W-:Y:S02]  /*4a20*/  IADD3 R216, P4, R216, UR8, RZ ;  /* 0x00000008d8d87c10 */ /* 0x000fe4000ff9e0ff */
        /* <DEDUP_REMOVED lines=13> */
[----:B------:R-:W-:Y:S02]  /*4b00*/  IADD3.X R227, R227, UR9, RZ, P0, !PT ;  /* 0x00000009e3e37c10 */ /* 0x000fe400087fe4ff */
[----:B------:R-:W-:Y:S02]  /*4b10*/  IADD3 R91, P1, R33, UR8, RZ ;  /* 0x00000008215b7c10 */ /* 0x000fe4000ff3e0ff */
[----:B------:R-:W-:Y:S02]  /*4b20*/  IADD3.X R97, R97, UR9, RZ, P2, !PT ;  /* 0x0000000961617c10 */ /* 0x000fe400097fe4ff */
[----:B------:R-:W-:Y:S01]  /*4b30*/  SHF.R.S32.HI R229, RZ, 0x1f, R230 ;  /* 0x0000001fffe57819 */ /* 0x000fe200000114e6 */
[----:B------:R0:W-:Y:S01]  /*4b40*/  STL [R1+0x4], R91 ;  /* 0x0000045b01007387 */ /* 0x0001e20000100800 */
[----:B------:R-:W-:-:S02]  /*4b50*/  IADD3.X R215, R215, UR9, RZ, P4, !PT ;  /* 0x00000009d7d77c10 */ /* 0x000fc4000a7fe4ff */
[----:B------:R-:W-:Y:S02]  /*4b60*/  IADD3 R242, P0, R242, UR8, RZ ;  /* 0x00000008f2f27c10 */ /* 0x000fe4000ff1e0ff */
[----:B------:R-:W-:Y:S02]  /*4b70*/  SHF.R.S32.HI R111, RZ, 0x1f, R44 ;  /* 0x0000001fff6f7819 */ /* 0x000fe4000001142c */
[----:B------:R-:W-:Y:S02]  /*4b80*/  IADD3 R102, P2, R44, UR8, RZ ;  /* 0x000000082c667c10 */ /* 0x000fe4000ff5e0ff */
[----:B------:R-:W-:Y:S02]  /*4b90*/  CS2R R44, SRZ ;  /* 0x00000000002c7805 */ /* 0x000fe4000001ff00 */
        /* <DEDUP_REMOVED lines=9> */
[----:B------:R-:W-:Y:S02]  /*4c30*/  SHF.R.S32.HI R123, RZ, 0x1f, R56 ;  /* 0x0000001fff7b7819 */ /* 0x000fe40000011438 */
[----:B------:R-:W-:Y:S02]  /*4c40*/  IADD3 R114, P3, R56, UR8, RZ ;  /* 0x0000000838727c10 */ /* 0x000fe4000ff7e0ff */
[----:B------:R-:W-:Y:S02]  /*4c50*/  CS2R R56, SRZ ;  /* 0x0000000000387805 */ /* 0x000fe4000001ff00 */
[----:B------:R-:W-:Y:S02]  /*4c60*/  IADD3.X R241, R241, UR9, RZ, P0, !PT ;  /* 0x00000009f1f17c10 */ /* 0x000fe400087fe4ff */
[----:B------:R-:W-:-:S02]  /*4c70*/  IADD3.X R111, R111, UR9, RZ, P2, !PT ;  /* 0x000000096f6f7c10 */ /* 0x000fc400097fe4ff */
[----:B------:R-:W-:Y:S02]  /*4c80*/  SHF.R.S32.HI R243, RZ, 0x1f, R244 ;  /* 0x0000001ffff37819 */ /* 0x000fe400000114f4 */
[----:B------:R-:W-:Y:S02]  /*4c90*/  IADD3.X R229, R229, UR9, RZ, P4, !PT ;  /* 0x00000009e5e57c10 */ /* 0x000fe4000a7fe4ff */
[----:B0-----:R-:W-:Y:S02]  /*4ca0*/  IADD3 R91, P0, R32, UR8, RZ ;  /* 0x00000008205b7c10 */ /* 0x001fe4000ff1e0ff */
[----:B------:R-:W-:Y:S02]  /*4cb0*/  SHF.R.S32.HI R125, RZ, 0x1f, R58 ;  /* 0x0000001fff7d7819 */ /* 0x000fe4000001143a */
[----:B------:R-:W-:Y:S01]  /*4cc0*/  IADD3 R116, P2, R58, UR8, RZ ;  /* 0x000000083a747c10 */ /* 0x000fe2000ff5e0ff */
[----:B------:R0:W-:Y:S01]  /*4cd0*/  STL [R1+0xc], R91 ;  /* 0x00000c5b01007387 */ /* 0x0001e20000100800 */
[----:B------:R-:W-:-:S02]  /*4ce0*/  SHF.R.S32.HI R231, RZ, 0x1f, R232 ;  /* 0x0000001fffe77819 */ /* 0x000fc400000114e8 */
[----:B------:R-:W-:Y:S02]  /*4cf0*/  CS2R R58, SRZ ;  /* 0x00000000003a7805 */ /* 0x000fe4000001ff00 */
[----:B------:R-:W-:Y:S02]  /*4d00*/  IADD3.X R217, R217, UR9, RZ, P6, !PT ;  /* 0x00000009d9d97c10 */ /* 0x000fe4000b7fe4ff */
[----:B------:R-:W-:Y:S02]  /*4d10*/  IADD3 R244, P4, R244, UR8, RZ ;  /* 0x00000008f4f47c10 */ /* 0x000fe4000ff9e0ff */
[----:B------:R-:W-:Y:S02]  /*4d20*/  SHF.R.S32.HI R219, RZ, 0x1f, R220 ;  /* 0x0000001fffdb7819 */ /* 0x000fe400000114dc */
[----:B------:R-:W-:Y:S02]  /*4d30*/  IADD3.X R130, R130, UR9, RZ, P5, !PT ;  /* 0x0000000982827c10 */ /* 0x000fe4000affe4ff */
[----:B------:R-:W-:-:S02]  /*4d40*/  IADD3 R232, P6, R232, UR8, RZ ;  /* 0x00000008e8e87c10 */ /* 0x000fc4000ffde0ff */
[----:B------:R-:W-:Y:S02]  /*4d50*/  SHF.R.S32.HI R195, RZ, 0x1f, R206 ;  /* 0x0000001fffc37819 */ /* 0x000fe400000114ce */
[----:B------:R-:W-:Y:S02]  /*4d60*/  IADD3.X R123, R123, UR9, RZ, P3, !PT ;  /* 0x000000097b7b7c10 */ /* 0x000fe40009ffe4ff */
[----:B------:R-:W-:Y:S02]  /*4d70*/  IADD3 R220, P5, R220, UR8, RZ ;  /* 0x00000008dcdc7c10 */ /* 0x000fe4000ffbe0ff */
[----:B------:R-:W-:Y:S02]  /*4d80*/  IADD3 R206, P3, R206, UR8, RZ ;  /* 0x00000008cece7c10 */ /* 0x000fe4000ff7e0ff */
[----:B------:R-:W-:Y:S02]  /*4d90*/  SHF.R.S32.HI R208, RZ, 0x1f, R210 ;  /* 0x0000001fffd07819 */ /* 0x000fe400000114d2 */
[----:B------:R-:W-:-:S02]  /*4da0*/  IADD3.X R125, R125, UR9, RZ, P2, !PT ;  /* 0x000000097d7d7c10 */ /* 0x000fc400097fe4ff */
[----:B------:R-:W-:Y:S02]  /*4db0*/  IADD3.X R243, R243, UR9, RZ, P4, !PT ;  /* 0x00000009f3f37c10 */ /* 0x000fe4000a7fe4ff */
[----:B------:R-:W-:Y:S02]  /*4dc0*/  IADD3 R210, P2, R210, UR8, RZ ;  /* 0x00000008d2d27c10 */ /* 0x000fe4000ff5e0ff */
[----:B------:R-:W-:Y:S02]  /*4dd0*/  SHF.R.S32.HI R245, RZ, 0x1f, R246 ;  /* 0x0000001ffff57819 */ /* 0x000fe400000114f6 */
[----:B------:R-:W-:Y:S02]  /*4de0*/  IADD3.X R231, R231, UR9, RZ, P6, !PT ;  /* 0x00000009e7e77c10 */ /* 0x000fe4000b7fe4ff */
[----:B0-----:R-:W-:Y:S02]  /*4df0*/  IADD3 R91, P4, R31, UR8, RZ ;  /* 0x000000081f5b7c10 */ /* 0x001fe4000ff9e0ff */
[----:B------:R-:W-:-:S02]  /*4e00*/  SHF.R.S32.HI R233, RZ, 0x1f, R234 ;  /* 0x0000001fffe97819 */ /* 0x000fc400000114ea */
[----:B------:R-:W-:Y:S01]  /*4e10*/  IADD3.X R219, R219, UR9, RZ, P5, !PT ;  /* 0x00000009dbdb7c10 */ /* 0x000fe2000affe4ff */
[----:B------:R0:W-:Y:S01]  /*4e20*/  STL [R1+0x14], R91 ;  /* 0x0000145b01007387 */ /* 0x0001e20000100800 */
[----:B------:R-:W-:Y:S02]  /*4e30*/  IADD3 R246, P6, R246, UR8, RZ ;  /* 0x00000008f6f67c10 */ /* 0x000fe4000ffde0ff */
[----:B------:R-:W-:Y:S02]  /*4e40*/  SHF.R.S32.HI R221, RZ, 0x1f, R222 ;  /* 0x0000001fffdd7819 */ /* 0x000fe400000114de */
[----:B------:R-:W-:Y:S02]  /*4e50*/  IADD3.X R195, R195, UR9, RZ, P3, !PT ;  /* 0x00000009c3c37c10 */ /* 0x000fe40009ffe4ff */
[----:B------:R-:W-:Y:S02]  /*4e60*/  IADD3 R234, P5, R234, UR8, RZ ;  /* 0x00000008eaea7c10 */ /* 0x000fe4000ffbe0ff */
[----:B------:R-:W-:-:S02]  /*4e70*/  IADD3 R222, P3, R222, UR8, RZ ;  /* 0x00000008dede7c10 */ /* 0x000fc4000ff7e0ff */
[----:B------:R-:W-:Y:S02]  /*4e80*/  SHF.R.S32.HI R223, RZ, 0x1f, R224 ;  /* 0x0000001fffdf7819 */ /* 0x000fe400000114e0 */
[----:B------:R-:W-:Y:S02]  /*4e90*/  IADD3.X R208, R208, UR9, RZ, P2, !PT ;  /* 0x00000009d0d07c10 */ /* 0x000fe400097fe4ff */
[----:B------:R-:W-:Y:S02]  /*4ea0*/  IADD3 R224, P2, R224, UR8, RZ ;  /* 0x00000008e0e07c10 */ /* 0x000fe4000ff5e0ff */
[----:B------:R-:W-:Y:S02]  /*4eb0*/  IADD3.X R245, R245, UR9, RZ, P6, !PT ;  /* 0x00000009f5f57c10 */ /* 0x000fe4000b7fe4ff */
[----:B------:R-:W-:Y:S02]  /*4ec0*/  SHF.R.S32.HI R247, RZ, 0x1f, R248 ;  /* 0x0000001ffff77819 */ /* 0x000fe400000114f8 */
[----:B------:R-:W-:-:S02]  /*4ed0*/  IADD3.X R233, R233, UR9, RZ, P5, !PT ;  /* 0x00000009e9e97c10 */ /* 0x000fc4000affe4ff */
[----:B0-----:R-:W-:Y:S02]  /*4ee0*/  IADD3 R91, P6, R30, UR8, RZ ;  /* 0x000000081e5b7c10 */ /* 0x001fe4000ffde0ff */
[----:B------:R-:W-:Y:S02]  /*4ef0*/  SHF.R.S32.HI R235, RZ, 0x1f, R236 ;  /* 0x0000001fffeb7819 */ /* 0x000fe400000114ec */
[----:B------:R-:W-:Y:S01]  /*4f00*/  IADD3.X R221, R221, UR9, RZ, P3, !PT ;  /* 0x00000009dddd7c10 */ /* 0x000fe20009ffe4ff */
[----:B------:R0:W-:Y:S01]  /*4f10*/  STL [R1+0x1c], R91 ;  /* 0x00001c5b01007387 */ /* 0x0001e20000100800 */
[----:B------:R-:W-:Y:S02]  /*4f20*/  IADD3 R248, P5, R248, UR8, RZ ;  /* 0x00000008f8f87c10 */ /* 0x000fe4000ffbe0ff */
[----:B------:R-:W-:Y:S02]  /*4f30*/  IADD3 R236, P3, R236, UR8, RZ ;  /* 0x00000008ecec7c10 */ /* 0x000fe4000ff7e0ff */
[----:B------:R-:W-:-:S02]  /*4f40*/  SHF.R.S32.HI R237, RZ, 0x1f, R238 ;  /* 0x0000001fffed7819 */ /* 0x000fc400000114ee */
[----:B------:R-:W-:Y:S02]  /*4f50*/  IADD3.X R223, R223, UR9, RZ, P2, !PT ;  /* 0x00000009dfdf7c10 */ /* 0x000fe400097fe4ff */
[----:B------:R-:W-:Y:S02]  /*4f60*/  IADD3 R238, P2, R238, UR8, RZ ;  /* 0x00000008eeee7c10 */ /* 0x000fe4000ff5e0ff */
[----:B------:R-:W-:Y:S02]  /*4f70*/  IADD3.X R247, R247, UR9, RZ, P5, !PT ;  /* 0x00000009f7f77c10 */ /* 0x000fe4000affe4ff */
[----:B------:R-:W-:Y:S02]  /*4f80*/  SHF.R.S32.HI R249, RZ, 0x1f, R250 ;  /* 0x0000001ffff97819 */ /* 0x000fe400000114fa */
[----:B------:R-:W-:Y:S02]  /*4f90*/  IADD3.X R235, R235, UR9, RZ, P3, !PT ;  /* 0x00000009ebeb7c10 */ /* 0x000fe40009ffe4ff */
[----:B0-----:R-:W-:-:S02]  /*4fa0*/  IADD3 R91, P5, R29, UR8, RZ ;  /* 0x000000081d5b7c10 */ /* 0x001fc4000ffbe0ff */
[----:B------:R-:W-:Y:S02]  /*4fb0*/  IADD3 R250, P3, R250, UR8, RZ ;  /* 0x00000008fafa7c10 */ /* 0x000fe4000ff7e0ff */
[----:B------:R-:W-:Y:S01]  /*4fc0*/  SHF.R.S32.HI R251, RZ, 0x1f, R252 ;  /* 0x0000001ffffb7819 */ /* 0x000fe200000114fc */
[----:B------:R0:W-:Y:S01]  /*4fd0*/  STL [R1+0x24], R91 ;  /* 0x0000245b01007387 */ /* 0x0001e20000100800 */
[----:B------:R-:W-:Y:S02]  /*4fe0*/  IADD3.X R237, R237, UR9, RZ, P2, !PT ;  /* 0x00000009eded7c10 */ /* 0x000fe400097fe4ff */
[----:B------:R-:W-:Y:S02]  /*4ff0*/  IADD3 R252, P2, R252, UR8, RZ ;  /* 0x00000008fcfc7c10 */ /* 0x000fe4000ff5e0ff */
[----:B------:R-:W-:Y:S02]  /*5000*/  IADD3.X R249, R249, UR9, RZ, P3, !PT ;  /* 0x00000009f9f97c10 */ /* 0x000fe40009ffe4ff */
[----:B------:R-:W-:-:S02]  /*5010*/  IADD3.X R251, R251, UR9, RZ, P2, !PT ;  /* 0x00000009fbfb7c10 */ /* 0x000fc400097fe4ff */
[----:B------:R-:W-:Y:S02]  /*5020*/  SHF.R.S32.HI R34, RZ, 0x1f, R33 ;  /* 0x0000001fff227819 */ /* 0x000fe40000011421 */
[----:B0-----:R-:W-:Y:S02]  /*5030*/  IADD3 R91, P3, R28, UR8, RZ ;  /* 0x000000081c5b7c10 */ /* 0x001fe4000ff7e0ff */
[----:B------:R-:W-:Y:S02]  /*5040*/  IADD3 R131, P2, R27, UR8, RZ ;  /* 0x000000081b837c10 */ /* 0x000fe4000ff5e0ff */
[----:B------:R-:W-:Y:S01]  /*5050*/  SHF.R.S32.HI R33, RZ, 0x1f, R32 ;  /* 0x0000001fff217819 */ /* 0x000fe20000011420 */
[----:B------:R0:W-:Y:S01]  /*5060*/  STL [R1+0x2c], R91 ;  /* 0x00002c5b01007387 */ /* 0x0001e20000100800 */
[----:B------:R-:W-:Y:S02]  /*5070*/  SHF.R.S32.HI R32, RZ, 0x1f, R31 ;  /* 0x0000001fff207819 */ /* 0x000fe4000001141f */
[----:B------:R-:W-:Y:S01]  /*5080*/  SHF.R.S32.HI R31, RZ, 0x1f, R30 ;  /* 0x0000001fff1f7819 */ /* 0x000fe2000001141e */
[----:B------:R1:W-:Y:S01]  /*5090*/  STL [R1+0x34], R131 ;  /* 0x0000348301007387 */ /* 0x0003e20000100800 */
[----:B------:R-:W-:-:S02]  /*50a0*/  SHF.R.S32.HI R30, RZ, 0x1f, R29 ;  /* 0x0000001fff1e7819 */ /* 0x000fc4000001141d */
[----:B------:R-:W-:Y:S02]  /*50b0*/  SHF.R.S32.HI R29, RZ, 0x1f, R28 ;  /* 0x0000001fff1d7819 */ /* 0x000fe4000001141c */
[----:B------:R-:W-:Y:S02]  /*50c0*/  SHF.R.S32.HI R28, RZ, 0x1f, R27 ;  /* 0x0000001fff1c7819 */ /* 0x000fe4000001141b */
[----:B0-----:R-:W-:Y:S02]  /*50d0*/  IADD3.X R91, R34, UR9, RZ, P1, !PT ;  /* 0x00000009225b7c10 */ /* 0x001fe40008ffe4ff */
[----:B------:R-:W-:Y:S02]  /*50e0*/  CS2R R34, SRZ ;  /* 0x0000000000227805 */ /* 0x000fe4000001ff00 */
[----:B------:R-:W-:Y:S02]  /*50f0*/  IADD3.X R133, R30, UR9, RZ, P5, !PT ;  /* 0x000000091e857c10 */ /* 0x000fe4000affe4ff */
[----:B-1----:R-:W-:Y:S01]  /*5100*/  IADD3 R131, P1, R26, UR8, RZ ;  /* 0x000000081a837c10 */ /* 0x002fe2000ff3e0ff */
[----:B------:R0:W-:Y:S01]  /*5110*/  STL [R1], R91 ;  /* 0x0000005b01007387 */ /* 0x0001e20000100800 */
[----:B------:R-:W-:-:S02]  /*5120*/  SHF.R.S32.HI R27, RZ, 0x1f, R26 ;  /* 0x0000001fff1b7819 */ /* 0x000fc4000001141a */
[----:B------:R-:W-:Y:S01]  /*5130*/  SHF.R.S32.HI R26, RZ, 0x1f, R25 ;  /* 0x0000001fff1a7819 */ /* 0x000fe20000011419 */
[----:B------:R1:W-:Y:S01]  /*5140*/  STL [R1+0x3c], R131 ;  /* 0x00003c8301007387 */ /* 0x0003e20000100800 */
[C---:B------:R-:W-:Y:S01]  /*5150*/  LEA.HI R136, R151.reuse, 0x1e, RZ, 0x1a ;  /* 0x0000001e97887811 */ /* 0x040fe200078fd0ff */
[----:B------:R-:W-:Y:S01]  /*5160*/  IMAD.SHL.U32 R151, R151, 0x8, RZ ;  /* 0x0000000897977824 */ /* 0x000fe200078e00ff */
[C---:B------:R-:W-:Y:S02]  /*5170*/  LOP3.LUT R82, R0.reuse, 0x36, RZ, 0xfc, !PT ;  /* 0x0000003600527812 */ /* 0x040fe400078efcff */
[C---:B------:R-:W-:Y:S02]  /*5180*/  LOP3.LUT R80, R0.reuse, 0x3a, RZ, 0xfc, !PT ;  /* 0x0000003a00507812 */ /* 0x040fe400078efcff */
[----:B0-----:R-:W-:Y:S02]  /*5190*/  IADD3.X R91, R33, UR9, RZ, P0, !PT ;  /* 0x00000009215b7c10 */ /* 0x001fe400087fe4ff */
[----:B------:R-:W-:-:S02]  /*51a0*/  LOP3.LUT R134, R0, 0x22, RZ, 0xfc, !PT ;  /* 0x0000002200867812 */ /* 0x000fc400078efcff */
[----:B-1----:R-:W-:Y:S01]  /*51b0*/  IADD3 R131, P0, R25, UR8, RZ ;  /* 0x0000000819837c10 */ /* 0x002fe2000ff1e0ff */
[----:B------:R0:W-:Y:S01]  /*51c0*/  STL [R1+0x8], R91 ;  /* 0x0000085b01007387 */ /* 0x0001e20000100800 */
[----:B------:R-:W-:Y:S02]  /*51d0*/  SHF.R.S32.HI R25, RZ, 0x1f, R24 ;  /* 0x0000001fff197819 */ /* 0x000fe40000011418 */
[C---:B------:R-:W-:Y:S01]  /*51e0*/  LOP3.LUT R84, R0.reuse, 0x32, RZ, 0xfc, !PT ;  /* 0x0000003200547812 */ /* 0x040fe200078efcff */
[----:B------:R1:W-:Y:S01]  /*51f0*/  STL [R1+0x44], R131 ;  /* 0x0000448301007387 */ /* 0x0003e20000100800 */
[C---:B------:R-:W-:Y:S02]  /*5200*/  LOP3.LUT R86, R0.reuse, 0x2c, RZ, 0xfc, !PT ;  /* 0x0000002c00567812 */ /* 0x040fe400078efcff */
[----:B------:R-:W-:Y:S01]  /*5210*/  LOP3.LUT R145, R0, 0x12, RZ, 0xfc, !PT ;  /* 0x0000001200917812 */ /* 0x000fe200078efcff */
[----:B------:R-:W-:Y:S01]  /*5220*/  IMAD R137, R84, UR15, RZ ;  /* 0x0000000f54897c24 */ /* 0x000fe2000f8e02ff */
[----:B------:R-:W-:Y:S01]  /*5230*/  LOP3.LUT R146, R0, 0x14, RZ, 0xfc, !PT ;  /* 0x0000001400927812 */ /* 0x000fe200078efcff */
[----:B------:R-:W-:Y:S01]  /*5240*/  IMAD R137, R87, UR15, RZ ;  /* 0x0000000f57897c24 */ /* 0x000fe2000f8e02ff */
[----:B0-----:R-:W-:-:S02]  /*5250*/  IADD3.X R91, R32, UR9, RZ, P4, !PT ;  /* 0x00000009205b7c10 */ /* 0x001fc4000a7fe4ff */
[----:B------:R-:W-:Y:S02]  /*5260*/  CS2R R32, SRZ ;  /* 0x0000000000207805 */ /* 0x000fe4000001ff00 */
[----:B------:R-:W-:Y:S01]  /*5270*/  IADD3 R132, P4, R24, UR8, RZ ;  /* 0x0000000818847c10 */ /* 0x000fe2000ff9e0ff */
[----:B------:R-:W-:Y:S01]  /*5280*/  UMOV UR8, 0xfffffffe ;  /* 0xfffffffe00087882 */ /* 0x000fe20000000000 */
[----:B-1----:R-:W-:Y:S01]  /*5290*/  IADD3.X R131, R31, UR9, RZ, P6, !PT ;  /* 0x000000091f837c10 */ /* 0x002fe2000b7fe4ff */
[----:B------:R0:W-:Y:S01]  /*52a0*/  STL [R1+0x10], R91 ;  /* 0x0000105b01007387 */ /* 0x0001e20000100800 */
[C---:B------:R-:W-:Y:S02]  /*52b0*/  LOP3.LUT R141, R0.reuse, 0x8, RZ, 0xfc, !PT ;  /* 0x00000008008d7812 */ /* 0x040fe400078efcff */
[----:B------:R-:W-:Y:S02]  /*52c0*/  CS2R R30, SRZ ;  /* 0x00000000001e7805 */ /* 0x000fe4000001ff00 */
[C---:B------:R-:W-:Y:S01]  /*52d0*/  LOP3.LUT R142, R0.reuse, 0xa, RZ, 0xfc, !PT ;  /* 0x0000000a008e7812 */ /* 0x040fe200078efcff */
[----:B------:R1:W-:Y:S01]  /*52e0*/  STL [R1+0x4c], R132 ;  /* 0x00004c8401007387 */ /* 0x0003e20000100800 */
[----:B------:R-:W-:-:S02]  /*52f0*/  LOP3.LUT R143, R0, 0xc, RZ, 0xfc, !PT ;  /* 0x0000000c008f7812 */ /* 0x000fc400078efcff */
[C---:B------:R-:W-:Y:S01]  /*5300*/  LOP3.LUT R138, R0.reuse, 0x2, RZ, 0xfc, !PT ;  /* 0x00000002008a7812 */ /* 0x040fe200078efcff */
[----:B------:R2:W-:Y:S01]  /*5310*/  STL [R1+0x18], R131 ;  /* 0x0000188301007387 */ /* 0x0005e20000100800 */
[C---:B------:R-:W-:Y:S02]  /*5320*/  LOP3.LUT R139, R0.reuse, 0x4, RZ, 0xfc, !PT ;  /* 0x00000004008b7812 */ /* 0x040fe400078efcff */
[----:B0-----:R-:W-:Y:S01]  /*5330*/  IADD3 R91, P6, R3, UR6, RZ ;  /* 0x00000006035b7c10 */ /* 0x001fe2000ffde0ff */
[----:B------:R0:W-:Y:S01]  /*5340*/  STL [R1+0x20], R133 ;  /* 0x0000208501007387 */ /* 0x0001e20000100800 */
[----:B------:R-:W-:Y:S01]  /*5350*/  USHF.R.U32.HI UR6, URZ, 0x4, UR12 ;  /* 0x000000043f067899 */ /* 0x000fe2000801160c */
[----:B-1----:R-:W-:Y:S02]  /*5360*/  IADD3.X R132, R29, UR9, RZ, P3, !PT ;  /* 0x000000091d847c10 */ /* 0x002fe40009ffe4ff */
[----:B------:R-:W-:Y:S01]  /*5370*/  LOP3.LUT R140, R0, 0x6, RZ, 0xfc, !PT ;  /* 0x00000006008c7812 */ /* 0x000fe200078efcff */
[----:B------:R-:W-:Y:S01]  /*5380*/  USGXT.U32 UR6, UR6, 0xe ;  /* 0x0000000e0606789a */ /* 0x000fe20008000000 */
[----:B--2---:R-:W-:Y:S01]  /*5390*/  IADD3.X R131, R28, UR9, RZ, P2, !PT ;  /* 0x000000091c837c10 */ /* 0x004fe200097fe4ff */
[----:B------:R1:W-:Y:S01]  /*53a0*/  STL [R1+0x28], R132 ;  /* 0x0000288401007387 */ /* 0x0003e20000100800 */
[----:B------:R-:W-:-:S02]  /*53b0*/  LEA.HI.X.SX32 R3, R3, UR7, 0x1, P6 ;  /* 0x0000000703037c11 */ /* 0x000fc4000b0f0eff */
[----:B------:R-:W-:Y:S02]  /*53c0*/  CS2R R28, SRZ ;  /* 0x00000000001c7805 */ /* 0x000fe4000001ff00 */
[----:B0-----:R-:W-:Y:S01]  /*53d0*/  IADD3.X R133, R27, UR9, RZ, P1, !PT ;  /* 0x000000091b857c10 */ /* 0x001fe20008ffe4ff */
[----:B------:R0:W-:Y:S01]  /*53e0*/  STL [R1+0x30], R131 ;  /* 0x0000308301007387 */ /* 0x0001e20000100800 */
[----:B------:R-:W-:-:S03]  /*53f0*/  UMOV UR7, URZ ;  /* 0x0000003f00077c82 */ /* 0x000fc60008000000 */
[----:B------:R2:W-:Y:S01]  /*5400*/  STL [R1+0x38], R133 ;  /* 0x0000388501007387 */ /* 0x0005e20000100800 */
[----:B-1----:R-:W-:Y:S02]  /*5410*/  IADD3.X R132, R26, UR9, RZ, P0, !PT ;  /* 0x000000091a847c10 */ /* 0x002fe400087fe4ff */
[----:B------:R-:W-:Y:S02]  /*5420*/  CS2R R26, SRZ ;  /* 0x00000000001a7805 */ /* 0x000fe4000001ff00 */
[----:B0-----:R-:W-:Y:S01]  /*5430*/  IADD3.X R131, R25, UR9, RZ, P4, !PT ;  /* 0x0000000919837c10 */ /* 0x001fe2000a7fe4ff */
[----:B------:R0:W-:Y:S01]  /*5440*/  STL [R1+0x40], R132 ;  /* 0x0000408401007387 */ /* 0x0001e20000100800 */
[----:B------:R-:W-:Y:S01]  /*5450*/  UMOV UR9, 0x7fffffdf ;  /* 0x7fffffdf00097882 */ /* 0x000fe20000000000 */
[----:B------:R-:W-:Y:S02]  /*5460*/  CS2R R24, SRZ ;  /* 0x0000000000187805 */ /* 0x000fe4000001ff00 */
[----:B--2---:R-:W-:Y:S01]  /*5470*/  LOP3.LUT R133, R0, 0x24, RZ, 0xfc, !PT ;  /* 0x0000002400857812 */ /* 0x004fe200078efcff */
[----:B------:R1:W-:Y:S01]  /*5480*/  STL [R1+0x48], R131 ;  /* 0x0000488301007387 */ /* 0x0003e20000100800 */
[----:B------:R-:W-:-:S02]  /*5490*/  UIADD3.64 UR10, UR6, -UR8, URZ ;  /* 0x80000008060a7297 */ /* 0x000fc4000fffe03f */
[----:B------:R-:W-:Y:S01]  /*54a0*/  UIADD3.64 UR8, UR4, -UR8, URZ ;  /* 0x8000000804087297 */ /* 0x000fe2000fffe03f */
[----:B------:R2:W-:Y:S01]  /*54b0*/  STL [R1+0x150], R151 ;  /* 0x0001509701007387 */ /* 0x0005e20000100800 */
[C---:B0-----:R-:W-:Y:S02]  /*54c0*/  LOP3.LUT R132, R0.reuse, 0x26, RZ, 0xfc, !PT ;  /* 0x0000002600847812 */ /* 0x041fe400078efcff */
[----:B-1----:R-:W-:-:S03]  /*54d0*/  LOP3.LUT R131, R0, 0x28, RZ, 0xfc, !PT ;  /* 0x0000002800837812 */ /* 0x002fc600078efcff */
[----:B------:R-:W-:Y:S02]  /*54e0*/  IMAD R132, R132, UR15, RZ ;  /* 0x0000000f84847c24 */ /* 0x000fe4000f8e02ff */
[----:B------:R-:W-:Y:S02]  /*54f0*/  IMAD R132, R134, UR15, RZ ;  /* 0x0000000f86847c24 */ /* 0x000fe4000f8e02ff */
[----:B--2---:R-:W-:Y:S02]  /*5500*/  IMAD R151, R136, UR15, RZ ;  /* 0x0000000f88977c24 */ /* 0x004fe4000f8e02ff */
[----:B------:R-:W-:Y:S01]  /*5510*/  IMAD R136, R79, UR15, RZ ;  /* 0x0000000f4f887c24 */ /* 0x000fe2000f8e02ff */
[----:B------:R-:W-:Y:S01]  /*5520*/  CS2R R78, SRZ ;  /* 0x00000000004e7805 */ /* 0x000fe2000001ff00 */
[----:B------:R-:W-:Y:S02]  /*5530*/  IMAD R136, R82, UR15, RZ ;  /* 0x0000000f52887c24 */ /* 0x000fe4000f8e02ff */
[----:B------:R-:W-:Y:S01]  /*5540*/  IMAD R136, R85, UR15, RZ ;  /* 0x0000000f55887c24 */ /* 0x000fe2000f8e02ff */
[----:B------:R-:W-:Y:S01]  /*5550*/  CS2R R84, SRZ ;  /* 0x0000000000547805 */ /* 0x000fe2000001ff00 */
[----:B------:R-:W-:-:S02]  /*5560*/  IMAD R136, R131, UR15, RZ ;  /* 0x0000000f83887c24 */ /* 0x000fc4000f8e02ff */
[----:B------:R-:W-:Y:S02]  /*5570*/  IMAD R131, R133, UR15, RZ ;  /* 0x0000000f85837c24 */ /* 0x000fe4000f8e02ff */
[----:B------:R-:W-:Y:S01]  /*5580*/  IMAD R151, R80, UR15, RZ ;  /* 0x0000000f50977c24 */ /* 0x000fe2000f8e02ff */
[----:B------:R-:W-:Y:S01]  /*5590*/  CS2R R80, SRZ ;  /* 0x0000000000507805 */ /* 0x000fe2000001ff00 */
[----:B------:R-:W-:Y:S02]  /*55a0*/  IMAD R131, R135, UR15, RZ ;  /* 0x0000000f87837c24 */ /* 0x000fe4000f8e02ff */
[----:B------:R-:W-:Y:S01]  /*55b0*/  IMAD R151, R83, UR15, RZ ;  /* 0x0000000f53977c24 */ /* 0x000fe2000f8e02ff */
[----:B------:R-:W-:Y:S01]  /*55c0*/  CS2R R82, SRZ ;  /* 0x0000000000527805 */ /* 0x000fe2000001ff00 */
[----:B------:R-:W-:Y:S02]  /*55d0*/  IMAD R132, R0, UR15, RZ ;  /* 0x0000000f00847c24 */ /* 0x000fe4000f8e02ff */
[----:B------:R-:W-:-:S02]  /*55e0*/  IMAD R131, R150, UR15, RZ ;  /* 0x0000000f96837c24 */ /* 0x000fc4000f8e02ff */
[----:B------:R-:W-:Y:S01]  /*55f0*/  IMAD R151, R86, UR15, RZ ;  /* 0x0000000f56977c24 */ /* 0x000fe2000f8e02ff */
[----:B------:R-:W-:Y:S01]  /*5600*/  CS2R R86, SRZ ;  /* 0x0000000000567805 */ /* 0x000fe2000001ff00 */
[----:B------:R-:W-:Y:S02]  /*5610*/  IMAD R133, R149, UR15, RZ ;  /* 0x0000000f95857c24 */ /* 0x000fe4000f8e02ff */
[----:B------:R-:W-:Y:S02]  /*5620*/  IMAD R132, R148, UR15, RZ ;  /* 0x0000000f94847c24 */ /* 0x000fe4000f8e02ff */
[----:B------:R-:W-:Y:S02]  /*5630*/  IMAD R131, R147, UR15, RZ ;  /* 0x0000000f93837c24 */ /* 0x000fe4000f8e02ff */
[----:B------:R-:W-:Y:S02]  /*5640*/  IMAD R133, R146, UR15, RZ ;  /* 0x0000000f92857c24 */ /* 0x000fe4000f8e02ff */
[----:B------:R-:W-:-:S02]  /*5650*/  IMAD R132, R145, UR15, RZ ;  /* 0x0000000f91847c24 */ /* 0x000fc4000f8e02ff */
[----:B------:R-:W-:Y:S02]  /*5660*/  IMAD R131, R144, UR15, RZ ;  /* 0x0000000f90837c24 */ /* 0x000fe4000f8e02ff */
[----:B------:R-:W-:Y:S02]  /*5670*/  IMAD R133, R143, UR15, RZ ;  /* 0x0000000f8f857c24 */ /* 0x000fe4000f8e02ff */
[----:B------:R-:W-:Y:S02]  /*5680*/  IMAD R132, R142, UR15, RZ ;  /* 0x0000000f8e847c24 */ /* 0x000fe4000f8e02ff */
[----:B------:R-:W-:Y:S02]  /*5690*/  IMAD R131, R141, UR15, RZ ;  /* 0x0000000f8d837c24 */ /* 0x000fe4000f8e02ff */
[----:B------:R-:W-:Y:S02]  /*56a0*/  IMAD R133, R140, UR15, RZ ;  /* 0x0000000f8c857c24 */ /* 0x000fe4000f8e02ff */
[----:B------:R-:W-:-:S02]  /*56b0*/  IMAD R132, R139, UR15, RZ ;  /* 0x0000000f8b847c24 */ /* 0x000fc4000f8e02ff */
[----:B------:R-:W-:Y:S01]  /*56c0*/  IMAD R131, R138, UR15, RZ ;  /* 0x0000000f8a837c24 */ /* 0x000fe2000f8e02ff */
[----:B------:R-:W-:-:S06]  /*56d0*/  ULDC UR15, c[0x0][0x23c] ;  /* 0x00008f00000f7ab9 */ /* 0x000fcc0000000800 */
.L_x_2:
[----:B-----5:R0:W-:Y:S01]  /*56e0*/  STL [R1+0x154], R2 ;  /* 0x0001540201007387 */ /* 0x0201e20000100800 */
[----:B------:R-:W-:Y:S01]  /*56f0*/  ULDC UR19, c[0x0][0x238] ;  /* 0x00008e0000137ab9 */ /* 0x000fe20000000800 */
[C---:B------:R-:W-:Y:S01]  /*5700*/  LOP3.LUT R140, R0.reuse, 0x2, RZ, 0xfc, !PT ;  /* 0x00000002008c7812 */ /* 0x040fe200078efcff */
[C---:B------:R-:W-:Y:S01]  /*5710*/  IMAD R133, R0.reuse, UR19, RZ ;  /* 0x0000001300857c24 */ /* 0x040fe2000f8e02ff */
[C---:B------:R-:W-:Y:S01]  /*5720*/  LOP3.LUT R136, R0.reuse, 0x2, RZ, 0xfc, !PT ;  /* 0x0000000200887812 */ /* 0x040fe200078efcff */
[----:B------:R-:W-:Y:S01]  /*5730*/  ULDC UR20, c[0x0][0x238] ;  /* 0x00008e0000147ab9 */ /* 0x000fe20000000800 */
[----:B------:R-:W-:Y:S01]  /*5740*/  ISETP.GE.AND P6, PT, R0, UR14, PT ;  /* 0x0000000e00007c0c */ /* 0x000fe2000bfc6270 */
[----:B------:R-:W-:Y:S01]  /*5750*/  IMAD R140, R140, UR20, RZ ;  /* 0x000000148c8c7c24 */ /* 0x000fe2000f8e02ff */
[C---:B------:R-:W-:Y:S01]  /*5760*/  IADD3 R134, P0, R133.reuse, R91, RZ ;  /* 0x0000005b85867210 */ /* 0x040fe20007f1e0ff */
[----:B------:R-:W-:Y:S01]  /*5770*/  ULDC UR19, c[0x0][0x238] ;  /* 0x00008e0000137ab9 */ /* 0x000fe20000000800 */
[----:B0-----:R-:W0:Y:S01]  /*5780*/  S2R R2, SR_TID.X ;  /* 0x0000000000027919 */ /* 0x001e220000002100 */
[----:B------:R-:W-:Y:S01]  /*5790*/  ISETP.GE.AND P3, PT, R136, UR14, PT ;  /* 0x0000000e88007c0c */ /* 0x000fe2000bf66270 */
[----:B------:R-:W-:Y:S01]  /*57a0*/  ULDC UR20, c[0x0][0x238] ;  /* 0x00008e0000147ab9 */ /* 0x000fe20000000800 */
[----:B------:R-:W-:Y:S01]  /*57b0*/  LOP3.LUT R136, R0, 0x4, RZ, 0xfc, !PT ;  /* 0x0000000400887812 */ /* 0x000fe200078efcff */
[----:B------:R-:W-:Y:S01]  /*57c0*/  ULDC UR21, c[0x0][0x238] ;  /* 0x00008e0000157ab9 */ /* 0x000fe20000000800 */
[----:B------:R-:W-:-:S02]  /*57d0*/  LEA.HI.X.SX32 R135, R133, R3, 0x1, P0 ;  /* 0x0000000385877211 */ /* 0x000fc400000f0eff */
[----:B------:R-:W-:Y:S01]  /*57e0*/  PRMT R160, RZ, 0x7610, R160 ;  /* 0x00007610ffa07816 */ /* 0x000fe200000000a0 */
[----:B------:R-:W-:Y:S01]  /*57f0*/  IMAD R136, R136, UR19, RZ ;  /* 0x0000001388887c24 */ /* 0x000fe2000f8e02ff */
[C---:B------:R-:W-:Y:S01]  /*5800*/  LOP3.LUT R133, R0.reuse, 0x4, RZ, 0xfc, !PT ;  /* 0x0000000400857812 */ /* 0x040fe200078efcff */
[----:B------:R-:W-:Y:S01]  /*5810*/  ULDC UR19, c[0x0][0x238] ;  /* 0x00008e0000137ab9 */ /* 0x000fe20000000800 */
[----:B------:R-:W-:Y:S02]  /*5820*/  LOP3.LUT R137, R0, 0x6, RZ, 0xfc, !PT ;  /* 0x0000000600897812 */ /* 0x000fe400078efcff */
[----:B------:R-:W-:Y:S01]  /*5830*/  ISETP.GE.AND P5, PT, R133, UR14, PT ;  /* 0x0000000e85007c0c */ /* 0x000fe2000bfa6270 */
[----:B------:R1:W2:Y:S01]  /*5840*/  @!P6 LDG.E.U8 R160, desc[UR16][R134.64] ;  /* 0x0000001086a0e981 */ /* 0x0002a2000c1e1100 */
[----:B------:R-:W-:Y:S02]  /*5850*/  PRMT R155, RZ, 0x7610, R155 ;  /* 0x00007610ff9b7816 */ /* 0x000fe4000000009b */
[----:B0-----:R-:W-:-:S02]  /*5860*/  LEA.HI R132, R2, 0x1e, RZ, 0x1a ;  /* 0x0000001e02847811 */ /* 0x001fc400078fd0ff */
[----:B------:R-:W-:Y:S02]  /*5870*/  PRMT R154, RZ, 0x7610, R154 ;  /* 0x00007610ff9a7816 */ /* 0x000fe4000000009a */
[----:B------:R-:W-:Y:S02]  /*5880*/  ISETP.GE.AND P2, PT, R132, UR14, PT ;  /* 0x0000000e84007c0c */ /* 0x000fe4000bf46270 */
[-C--:B------:R-:W-:Y:S02]  /*5890*/  IADD3 R132, P1, R140, R91.reuse, RZ ;  /* 0x0000005b8c847210 */ /* 0x080fe40007f3e0ff */
[----:B-1----:R-:W-:Y:S02]  /*58a0*/  IADD3 R134, P6, R136, R91, RZ ;  /* 0x0000005b88867210 */ /* 0x002fe40007fde0ff */
[----:B------:R-:W-:Y:S02]  /*58b0*/  LEA.HI.X.SX32 R133, R140, R3, 0x1, P1 ;  /* 0x000000038c857211 */ /* 0x000fe400008f0eff */
[----:B------:R-:W-:-:S02]  /*58c0*/  LOP3.LUT R140, R0, 0x6, RZ, 0xfc, !PT ;  /* 0x00000006008c7812 */ /* 0x000fc400078efcff */
[----:B------:R-:W-:Y:S01]  /*58d0*/  ISETP.GE.AND P1, PT, R137, UR14, PT ;  /* 0x0000000e89007c0c */ /* 0x000fe2000bf26270 */
[----:B------:R0:W3:Y:S01]  /*58e0*/  @!P3 LDG.E.U8 R155, desc[UR16][R132.64] ;  /* 0x00000010849bb981 */ /* 0x0000e2000c1e1100 */
[----:B------:R-:W-:Y:S01]  /*58f0*/  LEA.HI.X.SX32 R135, R136, R3, 0x1, P6 ;  /* 0x0000000388877211 */ /* 0x000fe200030f0eff */
[----:B------:R-:W-:Y:S01]  /*5900*/  IMAD R140, R140, UR20, RZ ;  /* 0x000000148c8c7c24 */ /* 0x000fe2000f8e02ff */
[C---:B------:R-:W-:Y:S01]  /*5910*/  LOP3.LUT R137, R0.reuse, 0x8, RZ, 0xfc, !PT ;  /* 0x0000000800897812 */ /* 0x040fe200078efcff */
[----:B------:R-:W-:Y:S01]  /*5920*/  ULDC UR20, c[0x0][0x238] ;  /* 0x00008e0000147ab9 */ /* 0x000fe20000000800 */
[----:B------:R-:W-:Y:S01]  /*5930*/  LOP3.LUT R136, R0, 0x8, RZ, 0xfc, !PT ;  /* 0x0000000800887812 */ /* 0x000fe200078efcff */
[----:B------:R1:W4:Y:S01]  /*5940*/  @!P5 LDG.E.U8 R154, desc[UR16][R134.64] ;  /* 0x00000010869ad981 */ /* 0x000322000c1e1100 */
[----:B------:R-:W-:Y:S01]  /*5950*/  PRMT R152, RZ, 0x7610, R152 ;  /* 0x00007610ff987816 */ /* 0x000fe20000000098 */
[----:B------:R-:W-:Y:S01]  /*5960*/  IMAD R137, R137, UR19, RZ ;  /* 0x0000001389897c24 */ /* 0x000fe2000f8e02ff */
[----:B------:R-:W-:Y:S01]  /*5970*/  ISETP.GE.AND P6, PT, R136, UR14, PT ;  /* 0x0000000e88007c0c */ /* 0x000fe2000bfc6270 */
[----:B------:R-:W-:Y:S01]  /*5980*/  ULDC UR19, c[0x0][0x238] ;  /* 0x00008e0000137ab9 */ /* 0x000fe20000000800 */
[----:B0-----:R-:W-:-:S02]  /*5990*/  IADD3 R132, P3, R140, R91, RZ ;  /* 0x0000005b8c847210 */ /* 0x001fc40007f7e0ff */
[----:B------:R-:W-:Y:S02]  /*59a0*/  LOP3.LUT R136, R0, 0xa, RZ, 0xfc, !PT ;  /* 0x0000000a00887812 */ /* 0x000fe400078efcff */
[----:B------:R-:W-:Y:S02]  /*59b0*/  LEA.HI.X.SX32 R133, R140, R3, 0x1, P3 ;  /* 0x000000038c857211 */ /* 0x000fe400018f0eff */
[C---:B-1----:R-:W-:Y:S02]  /*59c0*/  IADD3 R134, P5, R137.reuse, R91, RZ ;  /* 0x0000005b89867210 */ /* 0x042fe40007fbe0ff */
[----:B------:R-:W-:Y:S02]  /*59d0*/  ISETP.GE.AND P3, PT, R136, UR14, PT ;  /* 0x0000000e88007c0c */ /* 0x000fe4000bf66270 */
[----:B------:R-:W-:Y:S02]  /*59e0*/  LOP3.LUT R136, R0, 0xc, RZ, 0xfc, !PT ;  /* 0x0000000c00887812 */ /* 0x000fe400078efcff */
[----:B------:R-:W-:-:S02]  /*59f0*/  LEA.HI.X.SX32 R135, R137, R3, 0x1, P5 ;  /* 0x0000000389877211 */ /* 0x000fc400028f0eff */
[C---:B------:R-:W-:Y:S01]  /*5a00*/  ISETP.GE.AND P5, PT, R136.reuse, UR14, PT ;  /* 0x0000000e88007c0c */ /* 0x040fe2000bfa6270 */
[----:B------:R-:W-:Y:S01]  /*5a10*/  IMAD R136, R136, UR19, RZ ;  /* 0x0000001388887c24 */ /* 0x000fe2000f8e02ff */
[----:B------:R-:W-:Y:S01]  /*5a20*/  LOP3.LUT R137, R0, 0xa, RZ, 0xfc, !PT ;  /* 0x0000000a00897812 */ /* 0x000fe200078efcff */
[----:B------:R0:W4:Y:S01]  /*5a30*/  @!P6 LDG.E.U8 R152, desc[UR16][R134.64] ;  /* 0x000000108698e981 */ /* 0x000122000c1e1100 */
[----:B------:R-:W-:Y:S01]  /*5a40*/  PRMT R153, RZ, 0x7610, R153 ;  /* 0x00007610ff997816 */ /* 0x000fe20000000099 */
[----:B------:R-:W-:Y:S01]  /*5a50*/  ULDC UR19, c[0x0][0x238] ;  /* 0x00008e0000137ab9 */ /* 0x000fe20000000800 */
[----:B------:R-:W-:Y:S01]  /*5a60*/  LEA.HI R131, R2, 0xe, RZ, 0x1a ;  /* 0x0000000e02837811 */ /* 0x000fe200078fd0ff */
[----:B------:R-:W-:Y:S01]  /*5a70*/  IMAD R137, R137, UR20, RZ ;  /* 0x0000001489897c24 */ /* 0x000fe2000f8e02ff */
[----:B------:R-:W-:Y:S01]  /*5a80*/  PRMT R151, RZ, 0x7610, R151 ;  /* 0x00007610ff977816 */ /* 0x000fe20000000097 */
[----:B------:R-:W-:Y:S01]  /*5a90*/  ULDC UR20, c[0x0][0x238] ;  /* 0x00008e0000147ab9 */ /* 0x000fe20000000800 */
[----:B------:R1:W4:Y:S01]  /*5aa0*/  @!P1 LDG.E.U8 R153, desc[UR16][R132.64] ;  /* 0x0000001084999981 */ /* 0x000322000c1e1100 */
[----:B------:R-:W-:-:S02]  /*5ab0*/  LOP3.LUT R140, R0, 0x10, RZ, 0xfc, !PT ;  /* 0x00000010008c7812 */ /* 0x000fc400078efcff */
[C---:B0-----:R-:W-:Y:S02]  /*5ac0*/  IADD3 R134, P6, R136.reuse, R91, RZ ;  /* 0x0000005b88867210 */ /* 0x041fe40007fde0ff */
[----:B------:R-:W-:Y:S02]  /*5ad0*/  ISETP.GE.AND P4, PT, R131, UR14, PT ;  /* 0x0000000e83007c0c */ /* 0x000fe4000bf86270 */
[----:B------:R-:W-:Y:S02]  /*5ae0*/  LEA.HI.X.SX32 R135, R136, R3, 0x1, P6 ;  /* 0x0000000388877211 */ /* 0x000fe400030f0eff */
[----:B------:R-:W0:Y:S01]  /*5af0*/  S2R R136, SR_TID.X ;  /* 0x0000000000887919 */ /* 0x000e220000002100 */
[C---:B-1----:R-:W-:Y:S02]  /*5b00*/  IADD3 R132, P1, R137.reuse, R91, RZ ;  /* 0x0000005b89847210 */ /* 0x042fe40007f3e0ff */
[----:B------:R-:W-:Y:S02]  /*5b10*/  PRMT R150, RZ, 0x7610, R150 ;  /* 0x00007610ff967816 */ /* 0x000fe40000000096 */
[----:B------:R-:W-:Y:S01]  /*5b20*/  LEA.HI.X.SX32 R133, R137, R3, 0x1, P1 ;  /* 0x0000000389857211 */ /* 0x000fe200008f0eff */
[----:B------:R-:W-:Y:S01]  /*5b30*/  IMAD R140, R140, UR19, RZ ;  /* 0x000000138c8c7c24 */ /* 0x000fe2000f8e02ff */
[----:B------:R-:W-:Y:S01]  /*5b40*/  LOP3.LUT R147, R0, 0x12, RZ, 0xfc, !PT ;  /* 0x0000001200937812 */ /* 0x000fe200078efcff */
[----:B------:R-:W-:Y:S01]  /*5b50*/  ULDC UR19, c[0x0][0x238] ;  /* 0x00008e0000137ab9 */ /* 0x000fe20000000800 */
[----:B------:R1:W4:Y:S01]  /*5b60*/  @!P5 LDG.E.U8 R150, desc[UR16][R134.64] ;  /* 0x000000108696d981 */ /* 0x000322000c1e1100 */
[----:B------:R-:W-:-:S02]  /*5b70*/  PRMT R138, RZ, 0x7610, R138 ;  /* 0x00007610ff8a7816 */ /* 0x000fc4000000008a */
[C---:B------:R-:W-:Y:S01]  /*5b80*/  LOP3.LUT R131, R0.reuse, 0x20, RZ, 0xfc, !PT ;  /* 0x0000002000837812 */ /* 0x040fe200078efcff */
[----:B------:R0:W4:Y:S01]  /*5b90*/  @!P3 LDG.E.U8 R151, desc[UR16][R132.64] ;  /* 0x000000108497b981 */ /* 0x000122000c1e1100 */
[----:B------:R-:W-:Y:S02]  /*5ba0*/  LOP3.LUT R141, R0, 0x12, RZ, 0xfc, !PT ;  /* 0x00000012008d7812 */ /* 0x000fe400078efcff */
[----:B------:R-:W-:Y:S02]  /*5bb0*/  ISETP.GE.AND P0, PT, R131, UR14, PT ;  /* 0x0000000e83007c0c */ /* 0x000fe4000bf06270 */
[----:B-1----:R-:W-:Y:S02]  /*5bc0*/  PRMT R135, RZ, 0x7610, R135 ;  /* 0x00007610ff877816 */ /* 0x002fe40000000087 */
[----:B0-----:R-:W-:Y:S02]  /*5bd0*/  LEA.HI R146, R136, 0xe, RZ, 0x1a ;  /* 0x0000000e88927811 */ /* 0x001fe400078fd0ff */
[----:B------:R-:W-:-:S03]  /*5be0*/  LOP3.LUT R136, R0, 0x10, RZ, 0xfc, !PT ;  /* 0x0000001000887812 */ /* 0x000fc600078efcff */
[----:B------:R-:W-:Y:S01]  /*5bf0*/  IMAD R146, R146, UR20, RZ ;  /* 0x0000001492927c24 */ /* 0x000fe2000f8e02ff */
[----:B------:R-:W-:Y:S01]  /*5c00*/  ISETP.GE.AND P6, PT, R136, UR14, PT ;  /* 0x0000000e88007c0c */ /* 0x000fe2000bfc6270 */
[----:B------:R-:W-:-:S03]  /*5c10*/  ULDC UR20, c[0x0][0x238] ;  /* 0x00008e0000147ab9 */ /* 0x000fc60000000800 */
[-C--:B------:R-:W-:Y:S01]  /*5c20*/  IADD3 R132, P3, R146, R91.reuse, RZ ;  /* 0x0000005b92847210 */ /* 0x080fe20007f7e0ff */
[----:B------:R-:W-:Y:S01]  /*5c30*/  IMAD R147, R147, UR20, RZ ;  /* 0x0000001493937c24 */ /* 0x000fe2000f8e02ff */
[----:B------:R-:W-:Y:S01]  /*5c40*/  IADD3 R136, P5, R140, R91, RZ ;  /* 0x0000005b8c887210 */ /* 0x000fe20007fbe0ff */
[----:B------:R-:W-:Y:S01]  /*5c50*/  ULDC UR20, c[0x0][0x238] ;  /* 0x00008e0000147ab9 */ /* 0x000fe20000000800 */
[-C--:B------:R-:W-:Y:S02]  /*5c60*/  LEA.HI.X.SX32 R133, R146, R3.reuse, 0x1, P3 ;  /* 0x0000000392857211 */ /* 0x080fe400018f0eff */
[----:B------:R-:W-:Y:S02]  /*5c70*/  LOP3.LUT R146, R0, 0x14, RZ, 0xfc, !PT ;  /* 0x0000001400927812 */ /* 0x000fe400078efcff */
[----:B------:R-:W-:Y:S01]  /*5c80*/  LEA.HI.X.SX32 R137, R140, R3, 0x1, P5 ;  /* 0x000000038c897211 */ /* 0x000fe200028f0eff */
[----:B------:R0:W4:Y:S01]  /*5c90*/  @!P4 LDG.E.U8 R135, desc[UR16][R132.64] ;  /* 0x000000108487c981 */ /* 0x000122000c1e1100 */
[----:B------:R-:W-:Y:S01]  /*5ca0*/  LOP3.LUT R140, R0, 0x14, RZ, 0xfc, !PT ;  /* 0x00000014008c7812 */ /* 0x000fe200078efcff */
[----:B------:R-:W-:Y:S01]  /*5cb0*/  IMAD R146, R146, UR19, RZ ;  /* 0x0000001392927c24 */ /* 0x000fe2000f8e02ff */
[----:B------:R-:W-:Y:S01]  /*5cc0*/  LOP3.LUT R131, R0, 0x22, RZ, 0xfc, !PT ;  /* 0x0000002200837812 */ /* 0x000fe200078efcff */
[----:B------:R1:W4:Y:S01]  /*5cd0*/  @!P6 LDG.E.U8 R138, desc[UR16][R136.64] ;  /* 0x00000010888ae981 */ /* 0x000322000c1e1100 */
[----:B------:R-:W-:Y:S01]  /*5ce0*/  ISETP.GE.AND P4, PT, R140, UR14, PT ;  /* 0x0000000e8c007c0c */ /* 0x000fe2000bf86270 */
[----:B------:R-:W-:Y:S01]  /*5cf0*/  ULDC UR19, c[0x0][0x238] ;  /* 0x00008e0000137ab9 */ /* 0x000fe20000000800 */
[----:B0-----:R-:W-:-:S02]  /*5d00*/  IADD3 R132, P5, R147, R91, RZ ;  /* 0x0000005b93847210 */ /* 0x001fc40007fbe0ff */
[C---:B------:R-:W-:Y:S02]  /*5d10*/  IADD3 R140, P6, R146.reuse, R91, RZ ;  /* 0x0000005b928c7210 */ /* 0x040fe40007fde0ff */
[-C--:B------:R-:W-:Y:S02]  /*5d20*/  LEA.HI.X.SX32 R133, R147, R3.reuse, 0x1, P5 ;  /* 0x0000000393857211 */ /* 0x080fe400028f0eff */
[----:B------:R-:W0:Y:S01]  /*5d30*/  S2R R147, SR_TID.X ;  /* 0x0000000000937919 */ /* 0x000e220000002100 */
[----:B------:R-:W-:Y:S02]  /*5d40*/  ISETP.GE.AND P3, PT, R141, UR14, PT ;  /* 0x0000000e8d007c0c */ /* 0x000fe4000bf66270 */
[----:B------:R-:W-:Y:S02]  /*5d50*/  LEA.HI.X.SX32 R141, R146, R3, 0x1, P6 ;  /* 0x00000003928d7211 */ /* 0x000fe400030f0eff */
[----:B------:R-:W-:Y:S02]  /*5d60*/  ISETP.GE.AND P1, PT, R131, UR14, PT ;  /* 0x0000000e83007c0c */ /* 0x000fe4000bf26270 */
[----:B------:R-:W-:-:S02]  /*5d70*/  LOP3.LUT R146, R0, 0x16, RZ, 0xfc, !PT ;  /* 0x0000001600927812 */ /* 0x000fc400078efcff */
[----:B------:R-:W-:Y:S02]  /*5d80*/  LOP3.LUT R131, R0, 0x16, RZ, 0xfc, !PT ;  /* 0x0000001600837812 */ /* 0x000fe400078efcff */
[----:B------:R-:W-:Y:S01]  /*5d90*/  PRMT R144, RZ, 0x7610, R144 ;  /* 0x00007610ff907816 */ /* 0x000fe20000000090 */
[----:B------:R-:W-:Y:S01]  /*5da0*/  IMAD R146, R146, UR19, RZ ;  /* 0x0000001392927c24 */ /* 0x000fe2000f8e02ff */
[----:B------:R-:W-:Y:S01]  /*5db0*/  ISETP.GE.AND P5, PT, R131, UR14, PT ;  /* 0x0000000e83007c0c */ /* 0x000fe2000bfa6270 */
[----:B------:R-:W-:Y:S01]  /*5dc0*/  ULDC UR19, c[0x0][0x238] ;  /* 0x00008e0000137ab9 */ /* 0x000fe20000000800 */
[C---:B------:R-:W-:Y:S02]  /*5dd0*/  LOP3.LUT R134, R0.reuse, 0x18, RZ, 0xfc, !PT ;  /* 0x0000001800867812 */ /* 0x040fe400078efcff */
[----:B------:R-:W-:Y:S01]  /*5de0*/  LOP3.LUT R131, R0, 0x18, RZ, 0xfc, !PT ;  /* 0x0000001800837812 */ /* 0x000fe200078efcff */
[----:B------:R0:W4:Y:S01]  /*5df0*/  @!P3 LDG.E.U8 R144, desc[UR16][R132.64] ;  /* 0x000000108490b981 */ /* 0x000122000c1e1100 */
[----:B-1----:R-:W-:-:S02]  /*5e00*/  PRMT R136, RZ, 0x7610, R136 ;  /* 0x00007610ff887816 */ /* 0x002fc40000000088 */
[----:B------:R-:W-:Y:S01]  /*5e10*/  ISETP.GE.AND P3, PT, R134, UR14, PT ;  /* 0x0000000e86007c0c */ /* 0x000fe2000bf66270 */
[----:B------:R-:W-:Y:S01]  /*5e20*/  IMAD R131, R131, UR20, RZ ;  /* 0x0000001483837c24 */ /* 0x000fe2000f8e02ff */
[----:B------:R-:W-:Y:S01]  /*5e30*/  LOP3.LUT R134, R0, 0x1a, RZ, 0xfc, !PT ;  /* 0x0000001a00867812 */ /* 0x000fe200078efcff */
[----:B------:R-:W-:Y:S01]  /*5e40*/  ULDC UR20, c[0x0][0x238] ;  /* 0x00008e0000147ab9 */ /* 0x000fe20000000800 */
[----:B------:R-:W-:Y:S01]  /*5e50*/  PRMT R145, RZ, 0x7610, R145 ;  /* 0x00007610ff917816 */ /* 0x000fe20000000091 */
[----:B------:R1:W4:Y:S01]  /*5e60*/  @!P4 LDG.E.U8 R136, desc[UR16][R140.64] ;  /* 0x000000108c88c981 */ /* 0x000322000c1e1100 */
[----:B0-----:R-:W-:-:S04]  /*5e70*/  IADD3 R132, P6, R146, R91, RZ ;  /* 0x0000005b92847210 */ /* 0x001fc80007fde0ff */
[----:B------:R-:W-:Y:S02]  /*5e80*/  LEA.HI.X.SX32 R133, R146, R3, 0x1, P6 ;  /* 0x0000000392857211 */ /* 0x000fe400030f0eff */
[C---:B------:R-:W-:Y:S01]  /*5e90*/  ISETP.GE.AND P6, PT, R134.reuse, UR14, PT ;  /* 0x0000000e86007c0c */ /* 0x040fe2000bfc6270 */
[----:B------:R-:W-:Y:S01]  /*5ea0*/  IMAD R134, R134, UR19, RZ ;  /* 0x0000001386867c24 */ /* 0x000fe2000f8e02ff */
[C---:B-1----:R-:W-:Y:S01]  /*5eb0*/  IADD3 R140, P4, R131.reuse, R91, RZ ;  /* 0x0000005b838c7210 */ /* 0x042fe20007f9e0ff */
[----:B------:R0:W4:Y:S01]  /*5ec0*/  @!P5 LDG.E.U8 R145, desc[UR16][R132.64] ;  /* 0x000000108491d981 */ /* 0x000122000c1e1100 */
[----:B------:R-:W-:Y:S01]  /*5ed0*/  LOP3.LUT R146, R0, 0x1c, RZ, 0xfc, !PT ;  /* 0x0000001c00927812 */ /* 0x000fe200078efcff */
[----:B------:R-:W-:Y:S01]  /*5ee0*/  ULDC UR19, c[0x0][0x238] ;  /* 0x00008e0000137ab9 */ /* 0x000fe20000000800 */
[----:B------:R-:W-:Y:S02]  /*5ef0*/  LEA.HI.X.SX32 R141, R131, R3, 0x1, P4 ;  /* 0x00000003838d7211 */ /* 0x000fe400020f0eff */
[----:B------:R-:W-:-:S02]  /*5f00*/  PRMT R148, RZ, 0x7610, R148 ;  /* 0x00007610ff947816 */ /* 0x000fc40000000094 */
[----:B0-----:R-:W-:-:S04]  /*5f10*/  IADD3 R132, P4, R134, R91, RZ ;  /* 0x0000005b86847210 */ /* 0x001fc80007f9e0ff */
[----:B------:R0:W4:Y:S01]  /*5f20*/  @!P3 LDG.E.U8 R148, desc[UR16][R140.64] ;  /* 0x000000108c94b981 */ /* 0x000122000c1e1100 */
[C---:B------:R-:W-:Y:S01]  /*5f30*/  ISETP.GE.AND P5, PT, R146.reuse, UR14, PT ;  /* 0x0000000e92007c0c */ /* 0x040fe2000bfa6270 */
[----:B------:R-:W-:Y:S01]  /*5f40*/  IMAD R146, R146, UR20, RZ ;  /* 0x0000001492927c24 */ /* 0x000fe2000f8e02ff */
[----:B------:R-:W-:Y:S01]  /*5f50*/  LEA.HI.X.SX32 R133, R134, R3, 0x1, P4 ;  /* 0x0000000386857211 */ /* 0x000fe200020f0eff */
[----:B------:R-:W-:Y:S01]  /*5f60*/  ULDC UR20, c[0x0][0x238] ;  /* 0x00008e0000147ab9 */ /* 0x000fe20000000800 */
[----:B------:R-:W-:Y:S02]  /*5f70*/  LEA.HI R134, R147, 0x1e, RZ, 0x1a ;  /* 0x0000001e93867811 */ /* 0x000fe400078fd0ff */
[----:B------:R-:W-:Y:S02]  /*5f80*/  PRMT R149, RZ, 0x7610, R149 ;  /* 0x00007610ff957816 */ /* 0x000fe40000000095 */
[----:B0-----:R-:W-:Y:S01]  /*5f90*/  IADD3 R140, P4, R146, R91, RZ ;  /* 0x0000005b928c7210 */ /* 0x001fe20007f9e0ff */
[----:B------:R-:W-:Y:S01]  /*5fa0*/  IMAD R134, R134, UR19, RZ ;  /* 0x0000001386867c24 */ /* 0x000fe2000f8e02ff */
[----:B------:R-:W-:-:S02]  /*5fb0*/  LOP3.LUT R131, R0, 0x24, RZ, 0xfc, !PT ;  /* 0x0000002400837812 */ /* 0x000fc400078efcff */
[----:B------:R0:W4:Y:S01]  /*5fc0*/  @!P6 LDG.E.U8 R149, desc[UR16][R132.64] ;  /* 0x000000108495e981 */ /* 0x000122000c1e1100 */
[----:B------:R-:W-:Y:S01]  /*5fd0*/  LEA.HI.X.SX32 R141, R146, R3, 0x1, P4 ;  /* 0x00000003928d7211 */ /* 0x000fe200020f0eff */
[----:B------:R-:W-:Y:S01]  /*5fe0*/  ULDC UR19, c[0x0][0x238] ;  /* 0x00008e0000137ab9 */ /* 0x000fe20000000800 */
[----:B------:R-:W-:Y:S02]  /*5ff0*/  IADD3 R146, P6, R134, R91, RZ ;  /* 0x0000005b86927210 */ /* 0x000fe40007fde0ff */
[C---:B------:R-:W-:Y:S02]  /*6000*/  LOP3.LUT R156, R0.reuse, 0x20, RZ, 0xfc, !PT ;  /* 0x00000020009c7812 */ /* 0x040fe400078efcff */
[----:B------:R-:W-:Y:S02]  /*6010*/  ISETP.GE.AND P3, PT, R131, UR14, PT ;  /* 0x0000000e83007c0c */ /* 0x000fe4000bf66270 */
[----:B------:R-:W-:Y:S02]  /*6020*/  LOP3.LUT R131, R0, 0x26, RZ, 0xfc, !PT ;  /* 0x0000002600837812 */ /* 0x000fe400078efcff */
[----:B0-----:R-:W-:Y:S01]  /*6030*/  PRMT R132, RZ, 0x7610, R132 ;  /* 0x00007610ff847816 */ /* 0x001fe20000000084 */
[----:B------:R-:W-:Y:S01]  /*6040*/  IMAD R156, R156, UR20, RZ ;  /* 0x000000149c9c7c24 */ /* 0x000fe2000f8e02ff */
[----:B------:R-:W-:Y:S01]  /*6050*/  LEA.HI.X.SX32 R147, R134, R3, 0x1, P6 ;  /* 0x0000000386937211 */ /* 0x000fe200030f0eff */
[----:B------:R-:W-:Y:S01]  /*6060*/  ULDC UR20, c[0x0][0x238] ;  /* 0x00008e0000147ab9 */ /* 0x000fe20000000800 */
[----:B------:R-:W-:-:S02]  /*6070*/  LOP3.LUT R134, R0, 0x22, RZ, 0xfc, !PT ;  /* 0x0000002200867812 */ /* 0x000fc400078efcff */
[----:B------:R-:W-:Y:S01]  /*6080*/  ISETP.GE.AND P4, PT, R131, UR14, PT ;  /* 0x0000000e83007c0c */ /* 0x000fe2000bf86270 */
[----:B------:R0:W4:Y:S01]  /*6090*/  @!P5 LDG.E.U8 R132, desc[UR16][R140.64] ;  /* 0x000000108c84d981 */ /* 0x000122000c1e1100 */
[----:B------:R-:W-:Y:S02]  /*60a0*/  LOP3.LUT R131, R0, 0x28, RZ, 0xfc, !PT ;  /* 0x0000002800837812 */ /* 0x000fe400078efcff */
[----:B------:R-:W-:Y:S01]  /*60b0*/  PRMT R143, RZ, 0x7610, R143 ;  /* 0x00007610ff8f7816 */ /* 0x000fe2000000008f */
[----:B------:R-:W-:Y:S01]  /*60c0*/  IMAD R134, R134, UR19, RZ ;  /* 0x0000001386867c24 */ /* 0x000fe2000f8e02ff */
[----:B------:R-:W-:Y:S01]  /*60d0*/  LOP3.LUT R157, R0, 0x24, RZ, 0xfc, !PT ;  /* 0x00000024009d7812 */ /* 0x000fe200078efcff */
[----:B------:R-:W-:Y:S01]  /*60e0*/  ULDC UR19, c[0x0][0x238] ;  /* 0x00008e0000137ab9 */ /* 0x000fe20000000800 */
[----:B------:R-:W-:Y:S02]  /*60f0*/  ISETP.GE.AND P5, PT, R131, UR14, PT ;  /* 0x0000000e83007c0c */ /* 0x000fe4000bfa6270 */
[C---:B0-----:R-:W-:Y:S01]  /*6100*/  IADD3 R140, P6, R156.reuse, R91, RZ ;  /* 0x0000005b9c8c7210 */ /* 0x041fe20007fde0ff */
[----:B------:R0:W4:Y:S01]  /*6110*/  @!P2 LDG.E.U8 R143, desc[UR16][R146.64] ;  /* 0x00000010928fa981 */ /* 0x000122000c1e1100 */
[----:B------:R-:W-:Y:S01]  /*6120*/  PRMT R131, RZ, 0x7610, R131 ;  /* 0x00007610ff837816 */ /* 0x000fe20000000083 */
[----:B------:R-:W-:Y:S01]  /*6130*/  IMAD R157, R157, UR20, RZ ;  /* 0x000000149d9d7c24 */ /* 0x000fe2000f8e02ff */
[----:B------:R-:W-:Y:S01]  /*6140*/  LEA.HI.X.SX32 R141, R156, R3, 0x1, P6 ;  /* 0x000000039c8d7211 */ /* 0x000fe200030f0eff */
[----:B------:R-:W-:Y:S01]  /*6150*/  ULDC UR20, c[0x0][0x238] ;  /* 0x00008e0000147ab9 */ /* 0x000fe20000000800 */
[----:B------:R-:W-:-:S02]  /*6160*/  LOP3.LUT R156, R0, 0x26, RZ, 0xfc, !PT ;  /* 0x00000026009c7812 */ /* 0x000fc400078efcff */
[----:B------:R-:W-:Y:S01]  /*6170*/  LOP3.LUT R133, R0, 0x2a, RZ, 0xfc, !PT ;  /* 0x0000002a00857812 */ /* 0x000fe200078efcff */
[----:B------:R1:W4:Y:S01]  /*6180*/  @!P0 LDG.E.U8 R131, desc[UR16][R140.64] ;  /* 0x000000108c838981 */ /* 0x000322000c1e1100 */
[C---:B0-----:R-:W-:Y:S02]  /*6190*/  IADD3 R146, P6, R134.reuse, R91, RZ ;  /* 0x0000005b86927210 */ /* 0x041fe40007fde0ff */
[----:B------:R-:W-:Y:S02]  /*61a0*/  PRMT R142, RZ, 0x7610, R142 ;  /* 0x00007610ff8e7816 */ /* 0x000fe4000000008e */
[----:B------:R-:W-:Y:S01]  /*61b0*/  LEA.HI.X.SX32 R147, R134, R3, 0x1, P6 ;  /* 0x0000000386937211 */ /* 0x000fe200030f0eff */
[----:B------:R-:W-:Y:S01]  /*61c0*/  IMAD R156, R156, UR19, RZ ;  /* 0x000000139c9c7c24 */ /* 0x000fe2000f8e02ff */
[----:B------:R-:W-:Y:S01]  /*61d0*/  ISETP.GE.AND P2, PT, R133, UR14, PT ;  /* 0x0000000e85007c0c */ /* 0x000fe2000bf46270 */
[----:B------:R-:W-:Y:S01]  /*61e0*/  ULDC UR19, c[0x0][0x238] ;  /* 0x00008e0000137ab9 */ /* 0x000fe20000000800 */
[----:B-1----:R-:W-:Y:S01]  /*61f0*/  IADD3 R140, P6, R157, R91, RZ ;  /* 0x0000005b9d8c7210 */ /* 0x002fe20007fde0ff */
[----:B------:R0:W4:Y:S01]  /*6200*/  @!P1 LDG.E.U8 R142, desc[UR16][R146.64] ;  /* 0x00000010928e9981 */ /* 0x000122000c1e1100 */
[----:B------:R-:W-:-:S02]  /*6210*/  LOP3.LUT R133, R0, 0x2c, RZ, 0xfc, !PT ;  /* 0x0000002c00857812 */ /* 0x000fc400078efcff */
[----:B------:R-:W-:Y:S02]  /*6220*/  LEA.HI.X.SX32 R141, R157, R3, 0x1, P6 ;  /* 0x000000039d8d7211 */ /* 0x000fe400030f0eff */
[----:B------:R-:W-:Y:S02]  /*6230*/  LOP3.LUT R157, R0, 0x28, RZ, 0xfc, !PT ;  /* 0x00000028009d7812 */ /* 0x000fe400078efcff */
[----:B------:R-:W-:Y:S02]  /*6240*/  ISETP.GE.AND P0, PT, R133, UR14, PT ;  /* 0x0000000e85007c0c */ /* 0x000fe4000bf06270 */
[----:B------:R-:W-:Y:S02]  /*6250*/  PRMT R133, RZ, 0x7610, R133 ;  /* 0x00007610ff857816 */ /* 0x000fe40000000085 */
[C---:B0-----:R-:W-:Y:S01]  /*6260*/  IADD3 R146, P6, R156.reuse, R91, RZ ;  /* 0x0000005b9c927210 */ /* 0x041fe20007fde0ff */
[----:B------:R-:W-:Y:S01]  /*6270*/  IMAD R157, R157, UR20, RZ ;  /* 0x000000149d9d7c24 */ /* 0x000fe2000f8e02ff */
[----:B------:R-:W-:Y:S01]  /*6280*/  PRMT R139, RZ, 0x7610, R139 ;  /* 0x00007610ff8b7816 */ /* 0x000fe2000000008b */
[----:B------:R-:W-:Y:S01]  /*6290*/  ULDC UR20, c[0x0][0x238] ;  /* 0x00008e0000147ab9 */ /* 0x000fe20000000800 */
[----:B------:R-:W-:Y:S01]  /*62a0*/  LEA.HI.X.SX32 R147, R156, R3, 0x1, P6 ;  /* 0x000000039c937211 */ /* 0x000fe200030f0eff */
[----:B------:R0:W4:Y:S01]  /*62b0*/  @!P3 LDG.E.U8 R133, desc[UR16][R140.64] ;  /* 0x000000108c85b981 */ /* 0x000122000c1e1100 */
[----:B------:R-:W-:-:S02]  /*62c0*/  LOP3.LUT R156, R0, 0x2a, RZ, 0xfc, !PT ;  /* 0x0000002a009c7812 */ /* 0x000fc400078efcff */
[----:B------:R-:W-:Y:S01]  /*62d0*/  LOP3.LUT R159, R0, 0x2c, RZ, 0xfc, !PT ;  /* 0x0000002c009f7812 */ /* 0x000fe200078efcff */
[----:B------:R1:W4:Y:S01]  /*62e0*/  @!P4 LDG.E.U8 R139, desc[UR16][R146.64] ;  /* 0x00000010928bc981 */ /* 0x000322000c1e1100 */
[----:B------:R-:W-:Y:S01]  /*62f0*/  PRMT R137, RZ, 0x7610, R137 ;  /* 0x00007610ff897816 */ /* 0x000fe20000000089 */
[----:B------:R-:W-:Y:S01]  /*6300*/  IMAD R156, R156, UR19, RZ ;  /* 0x000000139c9c7c24 */ /* 0x000fe2000f8e02ff */
[C---:B------:R-:W-:Y:S02]  /*6310*/  LOP3.LUT R134, R0.reuse, 0x30, RZ, 0xfc, !PT ;  /* 0x0000003000867812 */ /* 0x040fe400078efcff */
[----:B0-----:R-:W-:Y:S01]  /*6320*/  IADD3 R140, P6, R157, R91, RZ ;  /* 0x0000005b9d8c7210 */ /* 0x001fe20007fde0ff */
[----:B------:R-:W-:Y:S01]  /*6330*/  IMAD R159, R159, UR20, RZ ;  /* 0x000000149f9f7c24 */ /* 0x000fe2000f8e02ff */
[----:B------:R-:W-:Y:S01]  /*6340*/  LOP3.LUT R158, R0, 0x30, RZ, 0xfc, !PT ;  /* 0x00000030009e7812 */ /* 0x000fe200078efcff */
[----:B------:R-:W-:Y:S01]  /*6350*/  ULDC UR19, c[0x0][0x238] ;  /* 0x00008e0000137ab9 */ /* 0x000fe20000000800 */
[----:B------:R-:W-:Y:S01]  /*6360*/  LEA.HI.X.SX32 R141, R157, R3, 0x1, P6 ;  /* 0x000000039d8d7211 */ /* 0x000fe200030f0eff */
[----:B------:R-:W-:Y:S01]  /*6370*/  ULDC UR20, c[0x0][0x238] ;  /* 0x00008e0000147ab9 */ /* 0x000fe20000000800 */
[----:B-1----:R-:W-:-:S02]  /*6380*/  IADD3 R146, P6, R156, R91, RZ ;  /* 0x0000005b9c927210 */ /* 0x002fc40007fde0ff */
[----:B------:R-:W-:Y:S01]  /*6390*/  ISETP.GE.AND P1, PT, R134, UR14, PT ;  /* 0x0000000e86007c0c */ /* 0x000fe2000bf26270 */
[----:B------:R0:W4:Y:S01]  /*63a0*/  @!P5 LDG.E.U8 R137, desc[UR16][R140.64] ;  /* 0x000000108c89d981 */ /* 0x000122000c1e1100 */
[----:B------:R-:W-:Y:S01]  /*63b0*/  LOP3.LUT R134, R0, 0x32, RZ, 0xfc, !PT ;  /* 0x0000003200867812 */ /* 0x000fe200078efcff */
[----:B------:R-:W-:Y:S01]  /*63c0*/  IMAD R158, R158, UR19, RZ ;  /* 0x000000139e9e7c24 */ /* 0x000fe2000f8e02ff */
[----:B------:R-:W-:Y:S01]  /*63d0*/  LEA.HI.X.SX32 R147, R156, R3, 0x1, P6 ;  /* 0x000000039c937211 */ /* 0x000fe200030f0eff */
[----:B------:R-:W-:Y:S01]  /*63e0*/  ULDC UR19, c[0x0][0x238] ;  /* 0x00008e0000137ab9 */ /* 0x000fe20000000800 */
[----:B------:R-:W-:Y:S02]  /*63f0*/  IADD3 R156, P6, R159, R91, RZ ;  /* 0x0000005b9f9c7210 */ /* 0x000fe40007fde0ff */
[----:B0-----:R-:W-:Y:S02]  /*6400*/  PRMT R140, RZ, 0x7610, R140 ;  /* 0x00007610ff8c7816 */ /* 0x001fe4000000008c */
[----:B------:R-:W-:-:S02]  /*6410*/  ISETP.GE.AND P3, PT, R134, UR14, PT ;  /* 0x0000000e86007c0c */ /* 0x000fc4000bf66270 */
[----:B------:R-:W-:Y:S02]  /*6420*/  LOP3.LUT R134, R0, 0x34, RZ, 0xfc, !PT ;  /* 0x0000003400867812 */ /* 0x000fe400078efcff */
[----:B------:R0:W4:Y:S01]  /*6430*/  @!P2 LDG.E.U8 R140, desc[UR16][R146.64] ;  /* 0x00000010928ca981 */ /* 0x000122000c1e1100 */
[----:B------:R-:W-:Y:S02]  /*6440*/  LEA.HI.X.SX32 R157, R159, R3, 0x1, P6 ;  /* 0x000000039f9d7211 */ /* 0x000fe400030f0eff */
[----:B------:R-:W-:Y:S02]  /*6450*/  ISETP.GE.AND P4, PT, R134, UR14, PT ;  /* 0x0000000e86007c0c */ /* 0x000fe4000bf86270 */
[----:B------:R-:W-:Y:S02]  /*6460*/  LOP3.LUT R134, R0, 0x36, RZ, 0xfc, !PT ;  /* 0x0000003600867812 */ /* 0x000fe400078efcff */
[----:B0-----:R-:W-:-:S04]  /*6470*/  IADD3 R146, P6, R158, R91, RZ ;  /* 0x0000005b9e927210 */ /* 0x001fc80007fde0ff */
[----:B------:R-:W-:Y:S02]  /*6480*/  LEA.HI.X.SX32 R147, R158, R3, 0x1, P6 ;  /* 0x000000039e937211 */ /* 0x000fe400030f0eff */
[----:B------:R-:W-:Y:S02]  /*6490*/  LOP3.LUT R158, R0, 0x34, RZ, 0xfc, !PT ;  /* 0x00000034009e7812 */ /* 0x000fe400078efcff */
[----:B------:R-:W-:Y:S02]  /*64a0*/  ISETP.GE.AND P5, PT, R134, UR14, PT ;  /* 0x0000000e86007c0c */ /* 0x000fe4000bfa6270 */
[----:B------:R-:W-:Y:S02]  /*64b0*/  LOP3.LUT R134, R0, 0x38, RZ, 0xfc, !PT ;  /* 0x0000003800867812 */ /* 0x000fe400078efcff */
[----:B------:R-:W-:Y:S01]  /*64c0*/  PRMT R207, RZ, 0x7610, R207 ;  /* 0x00007610ffcf7816 */ /* 0x000fe200000000cf */
[----:B------:R-:W-:Y:S01]  /*64d0*/  IMAD R158, R158, UR19, RZ ;  /* 0x000000139e9e7c24 */ /* 0x000fe2000f8e02ff */
[----:B------:R-:W-:Y:S01]  /*64e0*/  LOP3.LUT R159, R0, 0x32, RZ, 0xfc, !PT ;  /* 0x00000032009f7812 */ /* 0x000fe200078efcff */
[----:B------:R-:W-:Y:S01]  /*64f0*/  ULDC UR19, c[0x0][0x238] ;  /* 0x00008e0000137ab9 */ /* 0x000fe20000000800 */
[----:B------:R-:W-:-:S02]  /*6500*/  ISETP.GE.AND P2, PT, R134, UR14, PT ;  /* 0x0000000e86007c0c */ /* 0x000fc4000bf46270 */
[----:B------:R-:W-:Y:S01]  /*6510*/  PRMT R134, RZ, 0x7610, R134 ;  /* 0x00007610ff867816 */ /* 0x000fe20000000086 */
[----:B------:R0:W4:Y:S01]  /*6520*/  @!P1 LDG.E.U8 R207, desc[UR16][R146.64] ;  /* 0x0000001092cf9981 */ /* 0x000122000c1e1100 */
[C---:B------:R-:W-:Y:S01]  /*6530*/  LOP3.LUT R141, R0.reuse, 0x3a, RZ, 0xfc, !PT ;  /* 0x0000003a008d7812 */ /* 0x040fe200078efcff */
[----:B------:R-:W-:Y:S01]  /*6540*/  IMAD R159, R159, UR20, RZ ;  /* 0x000000149f9f7c24 */ /* 0x000fe2000f8e02ff */
[----:B------:R-:W-:Y:S01]  /*6550*/  LOP3.LUT R205, R0, 0x3a, RZ, 0xfc, !PT ;  /* 0x0000003a00cd7812 */ /* 0x000fe200078efcff */
[----:B------:R-:W-:Y:S01]  /*6560*/  ULDC UR20, c[0x0][0x238] ;  /* 0x00008e0000147ab9 */ /* 0x000fe20000000800 */
[----:B------:R1:W4:Y:S01]  /*6570*/  @!P0 LDG.E.U8 R134, desc[UR16][R156.64] ;  /* 0x000000109c868981 */ /* 0x000322000c1e1100 */
[C---:B0-----:R-:W-:Y:S02]  /*6580*/  IADD3 R146, P1, R158.reuse, R91, RZ ;  /* 0x0000005b9e927210 */ /* 0x041fe40007f3e0ff */
[----:B------:R-:W-:Y:S02]  /*6590*/  ISETP.GE.AND P0, PT, R141, UR14, PT ;  /* 0x0000000e8d007c0c */ /* 0x000fe4000bf06270 */
[----:B------:R-:W-:-:S02]  /*65a0*/  LEA.HI.X.SX32 R147, R158, R3, 0x1, P1 ;  /* 0x000000039e937211 */ /* 0x000fc400008f0eff */
[C---:B------:R-:W-:Y:S02]  /*65b0*/  LOP3.LUT R158, R0.reuse, 0x36, RZ, 0xfc, !PT ;  /* 0x00000036009e7812 */ /* 0x040fe400078efcff */
[----:B-1----:R-:W-:Y:S02]  /*65c0*/  IADD3 R156, P6, R159, R91, RZ ;  /* 0x0000005b9f9c7210 */ /* 0x002fe40007fde0ff */
[----:B------:R-:W-:Y:S02]  /*65d0*/  LOP3.LUT R141, R0, 0x3c, RZ, 0xfc, !PT ;  /* 0x0000003c008d7812 */ /* 0x000fe400078efcff */
[----:B------:R-:W-:Y:S01]  /*65e0*/  PRMT R209, RZ, 0x7610, R209 ;  /* 0x00007610ffd17816 */ /* 0x000fe200000000d1 */
[----:B------:R-:W-:Y:S01]  /*65f0*/  IMAD R158, R158, UR21, RZ ;  /* 0x000000159e9e7c24 */ /* 0x000fe2000f8e02ff */
[----:B------:R-:W-:Y:S01]  /*6600*/  PRMT R204, RZ, 0x7610, R204 ;  /* 0x00007610ffcc7816 */ /* 0x000fe200000000cc */
[----:B------:R-:W-:Y:S01]  /*6610*/  IMAD R205, R205, UR19, RZ ;  /* 0x00000013cdcd7c24 */ /* 0x000fe2000f8e02ff */
[----:B------:R-:W-:Y:S01]  /*6620*/  LEA.HI.X.SX32 R157, R159, R3, 0x1, P6 ;  /* 0x000000039f9d7211 */ /* 0x000fe200030f0eff */
[----:B------:R-:W-:Y:S01]  /*6630*/  ULDC UR19, c[0x0][0x238] ;  /* 0x00008e0000137ab9 */ /* 0x000fe20000000800 */
[----:B------:R-:W-:Y:S01]  /*6640*/  ISETP.GE.AND P1, PT, R141, UR14, PT ;  /* 0x0000000e8d007c0c */ /* 0x000fe2000bf26270 */
[----:B------:R0:W4:Y:S01]  /*6650*/  @!P4 LDG.E.U8 R209, desc[UR16][R146.64] ;  /* 0x0000001092d1c981 */ /* 0x000122000c1e1100 */
[----:B------:R-:W-:-:S03]  /*6660*/  LOP3.LUT R141, R0, 0x38, RZ, 0xfc, !PT ;  /* 0x00000038008d7812 */ /* 0x000fc600078efcff */
[----:B------:R1:W4:Y:S02]  /*6670*/  @!P3 LDG.E.U8 R204, desc[UR16][R156.64] ;  /* 0x000000109cccb981 */ /* 0x000324000c1e1100 */
[----:B------:R-:W-:Y:S01]  /*6680*/  IMAD R141, R141, UR20, RZ ;  /* 0x000000148d8d7c24 */ /* 0x000fe2000f8e02ff */
[-C--:B0-----:R-:W-:Y:S02]  /*6690*/  IADD3 R146, P6, R158, R91.reuse, RZ ;  /* 0x0000005b9e927210 */ /* 0x081fe40007fde0ff */
[C---:B------:R-:W-:Y:S02]  /*66a0*/  LOP3.LUT R147, R0.reuse, 0x36, RZ, 0xfc, !PT ;  /* 0x0000003600937812 */ /* 0x040fe400078efcff */
[-C--:B------:R-:W-:Y:S02]  /*66b0*/  IADD3 R158, P3, R205, R91.reuse, RZ ;  /* 0x0000005bcd9e7210 */ /* 0x080fe40007f7e0ff */
[----:B-1----:R-:W-:Y:S01]  /*66c0*/  IADD3 R156, P4, R141, R91, RZ ;  /* 0x0000005b8d9c7210 */ /* 0x002fe20007f9e0ff */
[----:B------:R-:W-:Y:S01]  /*66d0*/  IMAD R147, R147, UR19, RZ ;  /* 0x0000001393937c24 */ /* 0x000fe2000f8e02ff */
[----:B------:R-:W-:Y:S01]  /*66e0*/  LEA.HI.X.SX32 R159, R205, R3, 0x1, P3 ;  /* 0x00000003cd9f7211 */ /* 0x000fe200018f0eff */
[----:B------:R-:W-:Y:S01]  /*66f0*/  ULDC UR19, c[0x0][0x238] ;  /* 0x00008e0000137ab9 */ /* 0x000fe20000000800 */
[----:B------:R-:W-:-:S02]  /*6700*/  LOP3.LUT R205, R0, 0x3c, RZ, 0xfc, !PT ;  /* 0x0000003c00cd7812 */ /* 0x000fc400078efcff */
[----:B------:R-:W-:Y:S02]  /*6710*/  PRMT R202, RZ, 0x7610, R202 ;  /* 0x00007610ffca7816 */ /* 0x000fe400000000ca */
[----:B------:R-:W-:Y:S02]  /*6720*/  PRMT R201, RZ, 0x7610, R201 ;  /* 0x00007610ffc97816 */ /* 0x000fe400000000c9 */
[----:B------:R-:W-:Y:S01]  /*6730*/  PRMT R200, RZ, 0x7610, R200 ;  /* 0x00007610ffc87816 */ /* 0x000fe200000000c8 */
[----:B------:R-:W-:Y:S01]  /*6740*/  IMAD R205, R205, UR19, RZ ;  /* 0x00000013cdcd7c24 */ /* 0x000fe2000f8e02ff */
[-C--:B------:R-:W-:Y:S02]  /*6750*/  LEA.HI.X.SX32 R147, R147, R3.reuse, 0x1, P6 ;  /* 0x0000000393937211 */ /* 0x080fe400030f0eff */
[----:B------:R-:W-:Y:S02]  /*6760*/  LEA.HI.X.SX32 R157, R141, R3, 0x1, P4 ;  /* 0x000000038d9d7211 */ /* 0x000fe400020f0eff */
[----:B------:R-:W4:Y:S01]  /*6770*/  @!P0 LDG.E.U8 R200, desc[UR16][R158.64] ;  /* 0x000000109ec88981 */ /* 0x000f22000c1e1100 */
[----:B------:R-:W-:-:S03]  /*6780*/  LEA.HI R141, R2, 0x3e, RZ, 0x1a ;  /* 0x0000003e028d7811 */ /* 0x000fc600078fd0ff */
[----:B------:R0:W4:Y:S04]  /*6790*/  @!P5 LDG.E.U8 R202, desc[UR16][R146.64] ;  /* 0x0000001092cad981 */ /* 0x000128000c1e1100 */
[----:B------:R1:W4:Y:S01]  /*67a0*/  @!P2 LDG.E.U8 R201, desc[UR16][R156.64] ;  /* 0x000000109cc9a981 */ /* 0x000322000c1e1100 */
[----:B------:R-:W-:Y:S02]  /*67b0*/  PRMT R199, RZ, 0x7610, R199 ;  /* 0x00007610ffc77816 */ /* 0x000fe400000000c7 */
[C---:B0-----:R-:W-:Y:S02]  /*67c0*/  IADD3 R146, P0, R205.reuse, R91, RZ ;  /* 0x0000005bcd927210 */ /* 0x041fe40007f1e0ff */
[----:B-1----:R-:W-:Y:S02]  /*67d0*/  LEA.HI R157, R2, 0x2e, RZ, 0x1a ;  /* 0x0000002e029d7811 */ /* 0x002fe400078fd0ff */
[----:B------:R-:W-:-:S02]  /*67e0*/  LEA.HI.X.SX32 R147, R205, R3, 0x1, P0 ;  /* 0x00000003cd937211 */ /* 0x000fc400000f0eff */
[C---:B------:R-:W-:Y:S01]  /*67f0*/  ISETP.GE.AND P3, PT, R141.reuse, UR14, PT ;  /* 0x0000000e8d007c0c */ /* 0x040fe2000bf66270 */
[----:B------:R-:W-:Y:S01]  /*6800*/  IMAD R141, R141, UR18, RZ ;  /* 0x000000128d8d7c24 */ /* 0x000fe2000f8e02ff */
[C---:B------:R-:W-:Y:S01]  /*6810*/  ISETP.GE.AND P2, PT, R157.reuse, UR14, PT ;  /* 0x0000000e9d007c0c */ /* 0x040fe2000bf46270 */
[----:B------:R-:W-:Y:S01]  /*6820*/  IMAD R157, R157, UR18, RZ ;  /* 0x000000129d9d7c24 */ /* 0x000fe2000f8e02ff */
[----:B------:R0:W4:Y:S02]  /*6830*/  @!P1 LDG.E.U8 R199, desc[UR16][R146.64] ;  /* 0x0000001092c79981 */ /* 0x000124000c1e1100 */
[-C--:B------:R-:W-:Y:S02]  /*6840*/  IADD3 R158, P0, R141, R91.reuse, RZ ;  /* 0x0000005b8d9e7210 */ /* 0x080fe40007f1e0ff */
[----:B------:R-:W-:Y:S02]  /*6850*/  IADD3 R156, P1, R157, R91, RZ ;  /* 0x0000005b9d9c7210 */ /* 0x000fe40007f3e0ff */
[----:B------:R-:W-:-:S02]  /*6860*/  PRMT R197, RZ, 0x7610, R197 ;  /* 0x00007610ffc57816 */ /* 0x000fc400000000c5 */
[-C--:B------:R-:W-:Y:S02]  /*6870*/  LEA.HI.X.SX32 R159, R141, R3.reuse, 0x1, P0 ;  /* 0x000000038d9f7211 */ /* 0x080fe400000f0eff */
[----:B0-----:R-:W-:Y:S02]  /*6880*/  PRMT R147, RZ, 0x7610, R147 ;  /* 0x00007610ff937816 */ /* 0x001fe40000000093 */
[----:B------:R-:W-:Y:S01]  /*6890*/  LEA.HI.X.SX32 R157, R157, R3, 0x1, P1 ;  /* 0x000000039d9d7211 */ /* 0x000fe200008f0eff */
[----:B------:R-:W4:Y:S04]  /*68a0*/  @!P3 LDG.E.U8 R197, desc[UR16][R158.64] ;  /* 0x000000109ec5b981 */ /* 0x000f28000c1e1100 */
[----:B------:R0:W4:Y:S01]  /*68b0*/  @!P2 LDG.E.U8 R147, desc[UR16][R156.64] ;  /* 0x000000109c93a981 */ /* 0x000122000c1e1100 */
[----:B------:R-:W-:-:S05]  /*68c0*/  LOP3.LUT R146, R2, 0x3f, RZ, 0xc0, !PT ;  /* 0x0000003f02927812 */ /* 0x000fca00078ec0ff */
[C---:B------:R-:W-:Y:S01]  /*68d0*/  IMAD R141, R146.reuse, UR15, RZ ;  /* 0x0000000f928d7c24 */ /* 0x040fe2000f8e02ff */
[----:B------:R-:W-:-:S04]  /*68e0*/  ISETP.GE.AND P0, PT, R146, UR14, PT ;  /* 0x0000000e92007c0c */ /* 0x000fc8000bf06270 */
[C---:B------:R-:W-:Y:S02]  /*68f0*/  IADD3 RZ, P1, R141.reuse, R4, RZ ;  /* 0x000000048dff7210 */ /* 0x040fe40007f3e0ff */
[----:B------:R-:W-:Y:S02]  /*6900*/  SHF.R.S32.HI R146, RZ, 0x1f, R141 ;  /* 0x0000001fff927819 */ /* 0x000fe4000001148d */
[C---:B------:R-:W-:Y:S01]  /*6910*/  IADD3 RZ, P2, R141.reuse, R104, RZ ;  /* 0x000000688dff7210 */ /* 0x040fe20007f5e0ff */
[C---:B0-----:R-:W-:Y:S01]  /*6920*/  IMAD.IADD R156, R141.reuse, 0x1, R4 ;  /* 0x000000018d9c7824 */ /* 0x041fe200078e0204 */
[----:B------:R-:W-:Y:S01]  /*6930*/  PRMT R191, RZ, 0x7610, R191 ;  /* 0x00007610ffbf7816 */ /* 0x000fe200000000bf */
[C---:B------:R-:W-:Y:S01]  /*6940*/  IMAD.X R157, R146.reuse, 0x1, R12, P1 ;  /* 0x00000001929d7824 */ /* 0x040fe200008e060c */
[----:B------:R-:W-:Y:S01]  /*6950*/  BAR.SYNC.DEFER_BLOCKING 0x0 ;  /* 0x0000000000007b1d */ /* 0x000fe20000010000 */
[----:B------:R-:W-:Y:S01]  /*6960*/  PRMT R193, RZ, 0x7610, R193 ;  /* 0x00007610ffc17816 */ /* 0x000fe200000000c1 */
[C---:B------:R-:W-:Y:S01]  /*6970*/  IMAD.IADD R158, R141.reuse, 0x1, R104 ;  /* 0x000000018d9e7824 */ /* 0x040fe200078e0268 */
[C---:B------:R-:W-:Y:S01]  /*6980*/  IADD3 RZ, P1, R141.reuse, R106, RZ ;  /* 0x0000006a8dff7210 */ /* 0x040fe20007f3e0ff */
[----:B------:R-:W-:Y:S01]  /*6990*/  IMAD.X R159, R146, 0x1, R113, P2 ;  /* 0x00000001929f7824 */ /* 0x000fe200010e0671 */
[----:B------:R-:W-:-:S02]  /*69a0*/  IADD3 RZ, P2, R141, R108, RZ ;  /* 0x0000006c8dff7210 */ /* 0x000fc40007f5e0ff */
[----:B------:R-:W-:Y:S02]  /*69b0*/  PRMT R185, RZ, 0x7610, R185 ;  /* 0x00007610ffb97816 */ /* 0x000fe400000000b9 */
[----:B------:R-:W-:Y:S02]  /*69c0*/  PRMT R187, RZ, 0x7610, R187 ;  /* 0x00007610ffbb7816 */ /* 0x000fe400000000bb */
[----:B------:R-:W-:Y:S02]  /*69d0*/  PRMT R161, RZ, 0x7610, R161 ;  /* 0x00007610ffa17816 */ /* 0x000fe400000000a1 */
[----:B------:R-:W-:Y:S01]  /*69e0*/  PRMT R162, RZ, 0x7610, R162 ;  /* 0x00007610ffa27816 */ /* 0x000fe200000000a2 */
[----:B------:R0:W4:Y:S04]  /*69f0*/  @!P0 LDG.E.U8 R191, desc[UR16][R156.64] ;  /* 0x000000109cbf8981 */ /* 0x000128000c1e1100 */
[----:B------:R1:W4:Y:S01]  /*6a00*/  @!P0 LDG.E.U8 R193, desc[UR16][R158.64] ;  /* 0x000000109ec18981 */ /* 0x000322000c1e1100 */
[----:B0-----:R-:W-:-:S02]  /*6a10*/  IMAD.IADD R156, R141, 0x1, R106 ;  /* 0x000000018d9c7824 */ /* 0x001fc400078e026a */
[C---:B------:R-:W-:Y:S01]  /*6a20*/  IMAD.X R157, R146.reuse, 0x1, R115, P1 ;  /* 0x00000001929d7824 */ /* 0x040fe200008e0673 */
[C---:B------:R-:W-:Y:S01]  /*6a30*/  IADD3 RZ, P1, R141.reuse, R110, RZ ;  /* 0x0000006e8dff7210 */ /* 0x040fe20007f3e0ff */
[C---:B-1----:R-:W-:Y:S02]  /*6a40*/  IMAD.IADD R158, R141.reuse, 0x1, R108 ;  /* 0x000000018d9e7824 */ /* 0x042fe400078e026c */
[----:B------:R-:W-:Y:S01]  /*6a50*/  IMAD.X R159, R146, 0x1, R117, P2 ;  /* 0x00000001929f7824 */ /* 0x000fe200010e0675 */
[C---:B------:R-:W-:Y:S01]  /*6a60*/  IADD3 RZ, P2, R141.reuse, R112, RZ ;  /* 0x000000708dff7210 */ /* 0x040fe20007f5e0ff */
[----:B------:R0:W4:Y:S04]  /*6a70*/  @!P0 LDG.E.U8 R185, desc[UR16][R156.64] ;  /* 0x000000109cb98981 */ /* 0x000128000c1e1100 */
[----:B------:R1:W4:Y:S01]  /*6a80*/  @!P0 LDG.E.U8 R187, desc[UR16][R158.64] ;  /* 0x000000109ebb8981 */ /* 0x000322000c1e1100 */
[----:B------:R-:W-:Y:S01]  /*6a90*/  PRMT R163, RZ, 0x7610, R163 ;  /* 0x00007610ffa37816 */ /* 0x000fe200000000a3 */
[----:B0-----:R-:W-:-:S02]  /*6aa0*/  IMAD.IADD R156, R141, 0x1, R110 ;  /* 0x000000018d9c7824 */ /* 0x001fc400078e026e */
[C---:B------:R-:W-:Y:S01]  /*6ab0*/  IMAD.X R157, R146.reuse, 0x1, R119, P1 ;  /* 0x00000001929d7824 */ /* 0x040fe200008e0677 */
[C---:B------:R-:W-:Y:S01]  /*6ac0*/  IADD3 RZ, P1, R141.reuse, R114, RZ ;  /* 0x000000728dff7210 */ /* 0x040fe20007f3e0ff */
[C---:B-1----:R-:W-:Y:S02]  /*6ad0*/  IMAD.IADD R158, R141.reuse, 0x1, R112 ;  /* 0x000000018d9e7824 */ /* 0x042fe400078e0270 */
[----:B------:R-:W-:Y:S01]  /*6ae0*/  IMAD.X R159, R146, 0x1, R121, P2 ;  /* 0x00000001929f7824 */ /* 0x000fe200010e0679 */
[----:B------:R-:W-:Y:S01]  /*6af0*/  IADD3 RZ, P2, R141, R116, RZ ;  /* 0x000000748dff7210 */ /* 0x000fe20007f5e0ff */
[----:B------:R0:W4:Y:S01]  /*6b00*/  @!P0 LDG.E.U8 R161, desc[UR16][R156.64] ;  /* 0x000000109ca18981 */ /* 0x000122000c1e1100 */
[----:B------:R-:W-:-:S03]  /*6b10*/  PRMT R164, RZ, 0x7610, R164 ;  /* 0x00007610ffa47816 */ /* 0x000fc600000000a4 */
[----:B------:R1:W4:Y:S01]  /*6b20*/  @!P0 LDG.E.U8 R162, desc[UR16][R158.64] ;  /* 0x000000109ea28981 */ /* 0x000322000c1e1100 */
[----:B------:R-:W-:Y:S01]  /*6b30*/  PRMT R166, RZ, 0x7610, R166 ;  /* 0x00007610ffa67816 */ /* 0x000fe200000000a6 */
[C---:B0-----:R-:W-:Y:S02]  /*6b40*/  IMAD.IADD R156, R141.reuse, 0x1, R114 ;  /* 0x000000018d9c7824 */ /* 0x041fe400078e0272 */
        /* <DEDUP_REMOVED lines=9> */
[C---:B------:R-:W-:Y:S02]  /*6be0*/  IMAD.X R157, R146.reuse, 0x1, R126, P2 ;  /* 0x00000001929d7824 */ /* 0x040fe400010e067e */
[----:B-1----:R-:W-:Y:S01]  /*6bf0*/  IMAD.X R159, R146, 0x1, R13, P1 ;  /* 0x00000001929f7824 */ /* 0x002fe200008e060d */
[C---:B------:R-:W-:Y:S01]  /*6c00*/  IADD3 RZ, P1, R141.reuse, R8, RZ ;  /* 0x000000088dff7210 */ /* 0x040fe20007f3e0ff */
[C---:B------:R-:W-:Y:S01]  /*6c10*/  IMAD.IADD R158, R141.reuse, 0x1, R7 ;  /* 0x000000018d9e7824 */ /* 0x040fe200078e0207 */
[----:B------:R0:W4:Y:S01]  /*6c20*/  @!P0 LDG.E.U8 R166, desc[UR16][R156.64] ;  /* 0x000000109ca68981 */ /* 0x000122000c1e1100 */
[----:B------:R-:W-:Y:S02]  /*6c30*/  PRMT R167, RZ, 0x7610, R167 ;  /* 0x00007610ffa77816 */ /* 0x000fe400000000a7 */
[C---:B------:R-:W-:Y:S01]  /*6c40*/  IADD3 RZ, P2, R141.reuse, R9, RZ ;  /* 0x000000098dff7210 */ /* 0x040fe20007f5e0ff */
[----:B------:R1:W4:Y:S01]  /*6c50*/  @!P0 LDG.E.U8 R165, desc[UR16][R158.64] ;  /* 0x000000109ea58981 */ /* 0x000322000c1e1100 */
[----:B------:R-:W-:Y:S01]  /*6c60*/  PRMT R168, RZ, 0x7610, R168 ;  /* 0x00007610ffa87816 */ /* 0x000fe200000000a8 */
[----:B0-----:R-:W-:-:S02]  /*6c70*/  IMAD.IADD R156, R141, 0x1, R8 ;  /* 0x000000018d9c7824 */ /* 0x001fc400078e0208 */
[C---:B------:R-:W-:Y:S02]  /*6c80*/  IMAD.X R157, R146.reuse, 0x1, R15, P1 ;  /* 0x00000001929d7824 */ /* 0x040fe400008e060f */
[----:B-1----:R-:W-:Y:S02]  /*6c90*/  IMAD.IADD R158, R141, 0x1, R9 ;  /* 0x000000018d9e7824 */ /* 0x002fe400078e0209 */
[----:B------:R-:W-:Y:S01]  /*6ca0*/  IMAD.X R159, R146, 0x1, R17, P2 ;  /* 0x00000001929f7824 */ /* 0x000fe200010e0611 */
[----:B------:R0:W4:Y:S01]  /*6cb0*/  @!P0 LDG.E.U8 R167, desc[UR16][R156.64] ;  /* 0x000000109ca78981 */ /* 0x000122000c1e1100 */
[----:B------:R-:W-:-:S03]  /*6cc0*/  PRMT R169, RZ, 0x7610, R169 ;  /* 0x00007610ffa97816 */ /* 0x000fc600000000a9 */
[----:B------:R1:W4:Y:S01]  /*6cd0*/  @!P0 LDG.E.U8 R168, desc[UR16][R158.64] ;  /* 0x000000109ea88981 */ /* 0x000322000c1e1100 */
[----:B0-----:R-:W-:-:S05]  /*6ce0*/  IADD3 R156, P1, R141, R120, RZ ;  /* 0x000000788d9c7210 */ /* 0x001fca0007f3e0ff */
[C---:B------:R-:W-:Y:S01]  /*6cf0*/  IMAD.X R157, R146.reuse, 0x1, R127, P1 ;  /* 0x00000001929d7824 */ /* 0x040fe200008e067f */
[----:B-1----:R-:W-:Y:S02]  /*6d00*/  IADD3 R158, P1, R141, R122, RZ ;  /* 0x0000007a8d9e7210 */ /* 0x002fe40007f3e0ff */
[----:B------:R-:W-:Y:S02]  /*6d10*/  PRMT R170, RZ, 0x7610, R170 ;  /* 0x00007610ffaa7816 */ /* 0x000fe400000000aa */
[----:B------:R0:W4:Y:S01]  /*6d20*/  @!P0 LDG.E.U8 R169, desc[UR16][R156.64] ;  /* 0x000000109ca98981 */ /* 0x000122000c1e1100 */
[----:B------:R-:W-:-:S05]  /*6d30*/  IMAD.X R159, R146, 0x1, R128, P1 ;  /* 0x00000001929f7824 */ /* 0x000fca00008e0680 */
[----:B------:R1:W4:Y:S01]  /*6d40*/  @!P0 LDG.E.U8 R170, desc[UR16][R158.64] ;  /* 0x000000109eaa8981 */ /* 0x000322000c1e1100 */
[----:B0-----:R-:W-:-:S05]  /*6d50*/  IADD3 R156, P1, R141, R124, RZ ;  /* 0x0000007c8d9c7210 */ /* 0x001fca0007f3e0ff */
[----:B------:R-:W-:Y:S01]  /*6d60*/  IMAD.X R157, R146, 0x1, R129, P1 ;  /* 0x00000001929d7824 */ /* 0x000fe200008e0681 */
[----:B-1----:R-:W-:-:S06]  /*6d70*/  PRMT R158, RZ, 0x7610, R158 ;  /* 0x00007610ff9e7816 */ /* 0x002fcc000000009e */
[----:B------:R0:W4:Y:S01]  /*6d80*/  @!P0 LDG.E.U8 R158, desc[UR16][R156.64] ;  /* 0x000000109c9e8981 */ /* 0x000122000c1e1100 */
[----:B------:R-:W-:Y:S02]  /*6d90*/  PRMT R159, RZ, 0x7610, R159 ;  /* 0x00007610ff9f7816 */ /* 0x000fe4000000009f */
[----:B0-----:R-:W-:-:S05]  /*6da0*/  IADD3 R156, P1, R141, R189, RZ ;  /* 0x000000bd8d9c7210 */ /* 0x001fca0007f3e0ff */
[----:B------:R-:W-:-:S05]  /*6db0*/  IMAD.X R157, R146, 0x1, R130, P1 ;  /* 0x00000001929d7824 */ /* 0x000fca00008e0682 */
        /* <DEDUP_REMOVED lines=77> */
[----:B------:R-:W-:Y:S01]  /*7290*/  PRMT R196, RZ, 0x7610, R196 ;  /* 0x00007610ffc47816 */ /* 0x000fe200000000c4 */
[----:B------:R-:W-:Y:S01]  /*72a0*/  IMAD.SHL.U32 R205, R2, 0x40, RZ ;  /* 0x0000004002cd7824 */ /* 0x000fe200078e00ff */
[----:B0-----:R-:W-:-:S05]  /*72b0*/  IADD3 R156, P1, R141, R246, RZ ;  /* 0x000000f68d9c7210 */ /* 0x001fca0007f3e0ff */
[----:B------:R-:W-:Y:S01]  /*72c0*/  IMAD.X R157, R146, 0x1, R245, P1 ;  /* 0x00000001929d7824 */ /* 0x000fe200008e06f5 */
[----:B------:R-:W-:-:S04]  /*72d0*/  LOP3.LUT R205, R205, 0xfc0, RZ, 0xc0, !PT ;  /* 0x00000fc0cdcd7812 */ /* 0x000fc800078ec0ff */
[----:B------:R0:W4:Y:S02]  /*72e0*/  @!P0 LDG.E.U8 R196, desc[UR16][R156.64] ;  /* 0x000000109cc48981 */ /* 0x000124000c1e1100 */
[----:B0-----:R-:W-:Y:S02]  /*72f0*/  IMAD.SHL.U32 R156, R2, 0x8, RZ ;  /* 0x00000008029c7824 */ /* 0x001fe400078e00ff */
[----:B------:R-:W4:Y:S03]  /*7300*/  LDL.LU R2, [R1+0x40] ;  /* 0x0000400001027983 */ /* 0x000f260000300800 */
[----:B------:R-:W-:-:S04]  /*7310*/  LOP3.LUT R205, R205, 0x30, R156, 0xf8, !PT ;  /* 0x00000030cdcd7812 */ /* 0x000fc800078ef89c */
[----:B------:R-:W-:Y:S02]  /*7320*/  LOP3.LUT R205, R205, R0, RZ, 0xfc, !PT ;  /* 0x00000000cdcd7212 */ /* 0x000fe400078efcff */
[----:B------:R-:W4:Y:S04]  /*7330*/  LDL.LU R0, [R1+0x48] ;  /* 0x0000480001007983 */ /* 0x000f280000300800 */
[----:B---3--:R0:W-:Y:S04]  /*7340*/  STS.U8 [R205+UR12+0x2002], R155 ;  /* 0x0020029bcd007988 */ /* 0x0081e8000800000c */
[----:B0-----:R-:W3:Y:S01]  /*7350*/  LDL R155, [R1+0x4] ;  /* 0x00000400019b7983 */ /* 0x001ee20000100800 */
[----:B------:R-:W-:-:S02]  /*7360*/  IADD3 R156, P1, R141, R248, RZ ;  /* 0x000000f88d9c7210 */ /* 0x000fc40007f3e0ff */
[----:B------:R-:W-:-:S03]  /*7370*/  PRMT R198, RZ, 0x7610, R198 ;  /* 0x00007610ffc67816 */ /* 0x000fc600000000c6 */
[----:B------:R-:W-:Y:S01]  /*7380*/  IMAD.X R157, R146, 0x1, R247, P1 ;  /* 0x00000001929d7824 */ /* 0x000fe200008e06f7 */
[----:B--2---:R0:W-:Y:S04]  /*7390*/  STS.U8 [R205+UR12+0x2000], R160 ;  /* 0x002000a0cd007988 */ /* 0x0041e8000800000c */
[----:B------:R1:W2:Y:S01]  /*73a0*/  @!P0 LDG.E.U8 R198, desc[UR16][R156.64] ;  /* 0x000000109cc68981 */ /* 0x0002a2000c1e1100 */
[----:B0-----:R-:W-:Y:S02]  /*73b0*/  PRMT R160, RZ, 0x7610, R160 ;  /* 0x00007610ffa07816 */ /* 0x001fe400000000a0 */
[----:B-1----:R-:W-:-:S05]  /*73c0*/  IADD3 R156, P1, R141, R250, RZ ;  /* 0x000000fa8d9c7210 */ /* 0x002fca0007f3e0ff */
[----:B------:R-:W-:-:S05]  /*73d0*/  IMAD.X R157, R146, 0x1, R249, P1 ;  /* 0x00000001929d7824 */ /* 0x000fca00008e06f9 */
[----:B------:R0:W2:Y:S04]  /*73e0*/  @!P0 LDG.E.U8 R160, desc[UR16][R156.64] ;  /* 0x000000109ca08981 */ /* 0x0000a8000c1e1100 */
[----:B----4-:R3:W-:Y:S01]  /*73f0*/  STS.U8 [R205+UR12+0x2004], R154 ;  /* 0x0020049acd007988 */ /* 0x0107e2000800000c */
[----:B0-----:R-:W-:-:S05]  /*7400*/  IADD3 R156, P1, R141, R252, RZ ;  /* 0x000000fc8d9c7210 */ /* 0x001fca0007f3e0ff */
[----:B------:R-:W-:Y:S01]  /*7410*/  IMAD.X R157, R146, 0x1, R251, P1 ;  /* 0x00000001929d7824 */ /* 0x000fe200008e06fb */
[----:B---3--:R-:W-:Y:S02]  /*7420*/  IADD3 R154, P1, R141, R155, RZ ;  /* 0x0000009b8d9a7210 */ /* 0x008fe40007f3e0ff */
[----:B------:R-:W3:Y:S01]  /*7430*/  LDL R155, [R1] ;  /* 0x00000000019b7983 */ /* 0x000ee20000100800 */
[----:B------:R-:W-:-:S06]  /*7440*/  PRMT R203, RZ, 0x7610, R203 ;  /* 0x00007610ffcb7816 */ /* 0x000fcc00000000cb */
[----:B------:R0:W4:Y:S02]  /*7450*/  @!P0 LDG.E.U8 R203, desc[UR16][R156.64] ;  /* 0x000000109ccb8981 */ /* 0x000124000c1e1100 */
[----:B0-----:R-:W-:Y:S01]  /*7460*/  PRMT R156, RZ, 0x7610, R156 ;  /* 0x00007610ff9c7816 */ /* 0x001fe2000000009c */
[----:B---3--:R-:W-:-:S05]  /*7470*/  IMAD.X R155, R146, 0x1, R155, P1 ;  /* 0x00000001929b7824 */ /* 0x008fca00008e069b */
[----:B------:R0:W3:Y:S04]  /*7480*/  @!P0 LDG.E.U8 R156, desc[UR16][R154.64] ;  /* 0x000000109a9c8981 */ /* 0x0000e8000c1e1100 */
[----:B------:R-:W0:Y:S04]  /*7490*/  LDL R155, [R1+0xc] ;  /* 0x00000c00019b7983 */ /* 0x000e280000100800 */
[----:B------:R1:W-:Y:S04]  /*74a0*/  STS.U8 [R205+UR12+0x2006], R153 ;  /* 0x00200699cd007988 */ /* 0x0003e8000800000c */
[----:B-1----:R-:W2:Y:S01]  /*74b0*/  LDL R153, [R1+0x14] ;  /* 0x0000140001997983 */ /* 0x002ea20000100800 */
[----:B0-----:R-:W-:-:S03]  /*74c0*/  IADD3 R154, P1, R141, R155, RZ ;  /* 0x0000009b8d9a7210 */ /* 0x001fc60007f3e0ff */
[----:B------:R-:W4:Y:S04]  /*74d0*/  LDL R155, [R1+0x8] ;  /* 0x00000800019b7983 */ /* 0x000f280000100800 */
[----:B------:R2:W-:Y:S01]  /*74e0*/  STS.U8 [R205+UR12+0x2008], R152 ;  /* 0x00200898cd007988 */ /* 0x0005e2000800000c */
[----:B------:R-:W-:Y:S01]  /*74f0*/  PRMT R157, RZ, 0x7610, R157 ;  /* 0x00007610ff9d7816 */ /* 0x000fe2000000009d */
[C---:B----4-:R-:W-:Y:S01]  /*7500*/  IMAD.X R155, R146.reuse, 0x1, R155, P1 ;  /* 0x00000001929b7824 */ /* 0x050fe200008e069b */
[----:B--2---:R-:W-:Y:S02]  /*7510*/  IADD3 R152, P1, R141, R153, RZ ;  /* 0x000000998d987210 */ /* 0x004fe40007f3e0ff */
[----:B------:R-:W2:Y:S04]  /*7520*/  LDL R153, [R1+0x10] ;  /* 0x0000100001997983 */ /* 0x000ea80000100800 */
[----:B------:R0:W4:Y:S02]  /*7530*/  @!P0 LDG.E.U8 R157, desc[UR16][R154.64] ;  /* 0x000000109a9d8981 */ /* 0x000124000c1e1100 */
[----:B0-----:R-:W-:Y:S01]  /*7540*/  PRMT R154, RZ, 0x7610, R154 ;  /* 0x00007610ff9a7816 */ /* 0x001fe2000000009a */
[----:B--2---:R-:W-:-:S05]  /*7550*/  IMAD.X R153, R146, 0x1, R153, P1 ;  /* 0x0000000192997824 */ /* 0x004fca00008e0699 */
[----:B------:R0:W2:Y:S04]  /*7560*/  @!P0 LDG.E.U8 R154, desc[UR16][R152.64] ;  /* 0x00000010989a8981 */ /* 0x0000a8000c1e1100 */
[----:B------:R-:W0:Y:S02]  /*7570*/  LDL R153, [R1+0x1c] ;  /* 0x00001c0001997983 */ /* 0x000e240000100800 */
[----:B0-----:R-:W-:Y:S02]  /*7580*/  IADD3 R152, P1, R141, R153, RZ ;  /* 0x000000998d987210 */ /* 0x001fe40007f3e0ff */
[----:B------:R-:W3:Y:S01]  /*7590*/  LDL R153, [R1+0x18] ;  /* 0x0000180001997983 */ /* 0x000ee20000100800 */
[----:B------:R-:W-:-:S03]  /*75a0*/  PRMT R155, RZ, 0x7610, R155 ;  /* 0x00007610ff9b7816 */ /* 0x000fc6000000009b */
[----:B------:R0:W-:Y:S04]  /*75b0*/  STS.U8 [R205+UR12+0x200a], R151 ;  /* 0x00200a97cd007988 */ /* 0x0001e8000800000c */
[----:B0-----:R-:W4:Y:S01]  /*75c0*/  LDL R151, [R1+0x24] ;  /* 0x0000240001977983 */ /* 0x001f220000100800 */
[----:B---3--:R-:W-:-:S05]  /*75d0*/  IMAD.X R153, R146, 0x1, R153, P1 ;  /* 0x0000000192997824 */ /* 0x008fca00008e0699 */
[----:B------:R0:W3:Y:S04]  /*75e0*/  @!P0 LDG.E.U8 R155, desc[UR16][R152.64] ;  /* 0x00000010989b8981 */ /* 0x0000e8000c1e1100 */
[----:B------:R-:W2:Y:S04]  /*75f0*/  LDL R153, [R1+0x20] ;  /* 0x0000200001997983 */ /* 0x000ea80000100800 */
[----:B------:R4:W-:Y:S01]  /*7600*/  STS.U8 [R205+UR12+0x200c], R150 ;  /* 0x00200c96cd007988 */ /* 0x0009e2000800000c */
[----:B0-----:R-:W-:Y:S02]  /*7610*/  PRMT R152, RZ, 0x7610, R152 ;  /* 0x00007610ff987816 */ /* 0x001fe40000000098 */
[----:B----4-:R-:W-:-:S05]  /*7620*/  IADD3 R150, P1, R141, R151, RZ ;  /* 0x000000978d967210 */ /* 0x010fca0007f3e0ff */
[----:B--2---:R-:W-:-:S05]  /*7630*/  IMAD.X R151, R146, 0x1, R153, P1 ;  /* 0x0000000192977824 */ /* 0x004fca00008e0699 */
[----:B------:R0:W2:Y:S04]  /*7640*/  @!P0 LDG.E.U8 R152, desc[UR16][R150.64] ;  /* 0x0000001096988981 */ /* 0x0000a8000c1e1100 */
[----:B------:R-:W0:Y:S02]  /*7650*/  LDL R151, [R1+0x2c] ;  /* 0x00002c0001977983 */ /* 0x000e240000100800 */
[----:B0-----:R-:W-:Y:S02]  /*7660*/  IADD3 R150, P1, R141, R151, RZ ;  /* 0x000000978d967210 */ /* 0x001fe40007f3e0ff */
[----:B------:R-:W4:Y:S04]  /*7670*/  LDL R151, [R1+0x28] ;  /* 0x0000280001977983 */ /* 0x000f280000100800 */
[----:B------:R0:W-:Y:S02]  /*7680*/  STS.U8 [R205+UR12+0x200e], R135 ;  /* 0x00200e87cd007988 */ /* 0x0001e4000800000c */
[----:B0-----:R-:W-:Y:S01]  /*7690*/  PRMT R135, RZ, 0x7610, R135 ;  /* 0x00007610ff877816 */ /* 0x001fe20000000087 */
[----:B----4-:R-:W-:-:S05]  /*76a0*/  IMAD.X R151, R146, 0x1, R151, P1 ;  /* 0x0000000192977824 */ /* 0x010fca00008e0697 */
[----:B------:R0:W4:Y:S04]  /*76b0*/  @!P0 LDG.E.U8 R135, desc[UR16][R150.64] ;  /* 0x0000001096878981 */ /* 0x000128000c1e1100 */
[----:B------:R-:W0:Y:S01]  /*76c0*/  LDL R151, [R1+0x34] ;  /* 0x0000340001977983 */ /* 0x000e220000100800 */
[----:B------:R-:W-:Y:S02]  /*76d0*/  LOP3.LUT R153, R205, 0x10, RZ, 0x3c, !PT ;  /* 0x00000010cd997812 */ /* 0x000fe400078e3cff */
[----:B0-----:R-:W-:Y:S02]  /*76e0*/  IADD3 R150, P1, R141, R151, RZ ;  /* 0x000000978d967210 */ /* 0x001fe40007f3e0ff */
[----:B------:R-:W3:Y:S04]  /*76f0*/  LDL R151, [R1+0x30] ;  /* 0x0000300001977983 */ /* 0x000ee80000100800 */
[----:B------:R0:W-:Y:S02]  /*7700*/  STS.U8 [R153+UR12+0x2000], R138 ;  /* 0x0020008a99007988 */ /* 0x0001e4000800000c */
        /* <DEDUP_REMOVED lines=8> */
[----:B------:R0:W-:Y:S02]  /*7790*/  STS.U8 [R153+UR12+0x2004], R136 ;  /* 0x0020048899007988 */ /* 0x0001e4000800000c */
[----:B0-----:R-:W-:Y:S02]  /*77a0*/  PRMT R136, RZ, 0x7610, R136 ;  /* 0x00007610ff887816 */ /* 0x001fe40000000088 */
[----:B------:R0:W-:Y:S01]  /*77b0*/  STS.U8 [R153+UR12+0x2006], R145 ;  /* 0x0020069199007988 */ /* 0x0001e2000800000c */
[----:B----4-:R-:W-:Y:S01]  /*77c0*/  IMAD.X R151, R146, 0x1, R151, P1 ;  /* 0x0000000192977824 */ /* 0x010fe200008e0697 */
[----:B--2---:R-:W-:-:S04]  /*77d0*/  IADD3 R144, P1, R141, R144, RZ ;  /* 0x000000908d907210 */ /* 0x004fc80007f3e0ff */
[----:B------:R1:W2:Y:S01]  /*77e0*/  @!P0 LDG.E.U8 R136, desc[UR16][R150.64] ;  /* 0x0000001096888981 */ /* 0x0002a2000c1e1100 */
[----:B0-----:R-:W-:Y:S01]  /*77f0*/  IMAD.X R145, R146, 0x1, R2, P1 ;  /* 0x0000000192917824 */ /* 0x001fe200008e0602 */
[----:B-1----:R-:W-:-:S06]  /*7800*/  PRMT R150, RZ, 0x7610, R150 ;  /* 0x00007610ff967816 */ /* 0x002fcc0000000096 */
[----:B------:R0:W4:Y:S04]  /*7810*/  @!P0 LDG.E.U8 R150, desc[UR16][R144.64] ;  /* 0x0000001090968981 */ /* 0x000128000c1e1100 */
[----:B------:R-:W0:Y:S04]  /*7820*/  LDL R145, [R1+0x4c] ;  /* 0x00004c0001917983 */ /* 0x000e280000100800 */
[----:B------:R1:W-:Y:S04]  /*7830*/  STS.U8 [R153+UR12+0x2008], R148 ;  /* 0x0020089499007988 */ /* 0x0003e8000800000c */
[----:B------:R3:W-:Y:S01]  /*7840*/  STS.U8 [R153+UR12+0x200a], R149 ;  /* 0x00200a9599007988 */ /* 0x0007e2000800000c */
[----:B-1----:R-:W-:-:S02]  /*7850*/  PRMT R148, RZ, 0x7610, R148 ;  /* 0x00007610ff947816 */ /* 0x002fc40000000094 */
[----:B---3--:R-:W-:Y:S02]  /*7860*/  PRMT R149, RZ, 0x7610, R149 ;  /* 0x00007610ff957816 */ /* 0x008fe40000000095 */
[----:B------:R-:W-:Y:S01]  /*7870*/  PRMT R151, RZ, 0x7610, R151 ;  /* 0x00007610ff977816 */ /* 0x000fe20000000097 */
[----:B------:R1:W-:Y:S04]  /*7880*/  STS.U8 [R153+UR12+0x200c], R132 ;  /* 0x00200c8499007988 */ /* 0x0003e8000800000c */
[----:B------:R3:W-:Y:S01]  /*7890*/  STS.U8 [R153+UR12+0x200e], R143 ;  /* 0x00200e8f99007988 */ /* 0x0007e2000800000c */
[----:B-1----:R-:W-:Y:S02]  /*78a0*/  LOP3.LUT R132, R205, 0x20, RZ, 0x3c, !PT ;  /* 0x00000020cd847812 */ /* 0x002fe400078e3cff */
[----:B---3--:R-:W-:-:S03]  /*78b0*/  PRMT R153, RZ, 0x7610, R153 ;  /* 0x00007610ff997816 */ /* 0x008fc60000000099 */
[----:B------:R1:W-:Y:S02]  /*78c0*/  STS.U8 [R132+UR12+0x2000], R131 ;  /* 0x0020008384007988 */ /* 0x0003e4000800000c */
[----:B-1----:R-:W-:Y:S02]  /*78d0*/  PRMT R131, RZ, 0x7610, R131 ;  /* 0x00007610ff837816 */ /* 0x002fe40000000083 */
[----:B------:R1:W-:Y:S04]  /*78e0*/  STS.U8 [R132+UR12+0x2002], R142 ;  /* 0x0020028e84007988 */ /* 0x0003e8000800000c */
[----:B------:R3:W-:Y:S01]  /*78f0*/  STS.U8 [R132+UR12+0x2004], R133 ;  /* 0x0020048584007988 */ /* 0x0007e2000800000c */
[C---:B-1----:R-:W-:Y:S02]  /*7900*/  IMAD.IADD R142, R141.reuse, 0x1, R18 ;  /* 0x000000018d8e7824 */ /* 0x042fe400078e0212 */
[C---:B---3--:R-:W-:Y:S01]  /*7910*/  IMAD.IADD R132, R141.reuse, 0x1, R20 ;  /* 0x000000018d847824 */ /* 0x048fe200078e0214 */
[----:B0-----:R-:W-:-:S05]  /*7920*/  IADD3 R144, P1, R141, R145, RZ ;  /* 0x000000918d907210 */ /* 0x001fca0007f3e0ff */
[----:B------:R-:W-:Y:S01]  /*7930*/  IMAD.X R145, R146, 0x1, R0, P1 ;  /* 0x0000000192917824 */ /* 0x000fe200008e0600 */
[----:B------:R-:W-:-:S04]  /*7940*/  IADD3 RZ, P1, R141, R10, RZ ;  /* 0x0000000a8dff7210 */ /* 0x000fc80007f3e0ff */
[----:B------:R0:W3:Y:S02]  /*7950*/  @!P0 LDG.E.U8 R148, desc[UR16][R144.64] ;  /* 0x0000001090948981 */ /* 0x0000e4000c1e1100 */
[C---:B0-----:R-:W-:Y:S02]  /*7960*/  IMAD.IADD R144, R141.reuse, 0x1, R10 ;  /* 0x000000018d907824 */ /* 0x041fe400078e020a */
[----:B------:R-:W-:Y:S01]  /*7970*/  IMAD.X R145, R146, 0x1, R19, P1 ;  /* 0x0000000192917824 */ /* 0x000fe200008e0613 */
[----:B------:R-:W-:-:S04]  /*7980*/  IADD3 RZ, P1, R141, R11, RZ ;  /* 0x0000000b8dff7210 */ /* 0x000fc80007f3e0ff */
[----:B------:R0:W2:Y:S02]  /*7990*/  @!P0 LDG.E.U8 R149, desc[UR16][R144.64] ;  /* 0x0000001090958981 */ /* 0x0000a4000c1e1100 */
        /* <DEDUP_REMOVED lines=11> */
[----:B------:R0:W4:Y:S01]  /*7a50*/  @!P0 LDG.E.U8 R131, desc[UR16][R144.64] ;  /* 0x0000001090838981 */ /* 0x000122000c1e1100 */
[----:B------:R-:W-:Y:S01]  /*7a60*/  IMAD.X R143, R146, 0x1, R5, P1 ;  /* 0x00000001928f7824 */ /* 0x000fe200008e0605 */
[----:B------:R-:W-:Y:S02]  /*7a70*/  IADD3 RZ, P1, R141, R20, RZ ;  /* 0x000000148dff7210 */ /* 0x000fe40007f3e0ff */
[----:B0-----:R-:W-:-:S03]  /*7a80*/  PRMT R144, RZ, 0x7610, R144 ;  /* 0x00007610ff907816 */ /* 0x001fc60000000090 */
[----:B------:R-:W-:-:S03]  /*7a90*/  IMAD.X R133, R146, 0x1, R93, P1 ;  /* 0x0000000192857824 */ /* 0x000fc600008e065d */
[----:B------:R0:W2:Y:S01]  /*7aa0*/  @!P0 LDG.E.U8 R144, desc[UR16][R142.64] ;  /* 0x000000108e908981 */ /* 0x0000a2000c1e1100 */
[----:B------:R-:W-:Y:S02]  /*7ab0*/  IADD3 RZ, P1, R141, R22, RZ ;  /* 0x000000168dff7210 */ /* 0x000fe40007f3e0ff */
[----:B0-----:R-:W-:-:S06]  /*7ac0*/  PRMT R142, RZ, 0x7610, R142 ;  /* 0x00007610ff8e7816 */ /* 0x001fcc000000008e */
[----:B------:R0:W2:Y:S02]  /*7ad0*/  @!P0 LDG.E.U8 R142, desc[UR16][R132.64] ;  /* 0x00000010848e8981 */ /* 0x0000a4000c1e1100 */
[----:B0-----:R-:W-:Y:S01]  /*7ae0*/  LOP3.LUT R133, R205, 0x20, RZ, 0x3c, !PT ;  /* 0x00000020cd857812 */ /* 0x001fe200078e3cff */
[----:B------:R-:W-:-:S04]  /*7af0*/  IMAD.IADD R132, R141, 0x1, R22 ;  /* 0x000000018d847824 */ /* 0x000fc800078e0216 */
[----:B------:R0:W-:Y:S02]  /*7b00*/  STS.U8 [R133+UR12+0x2006], R139 ;  /* 0x0020068b85007988 */ /* 0x0001e4000800000c */
[----:B0-----:R-:W-:Y:S01]  /*7b10*/  PRMT R139, RZ, 0x7610, R139 ;  /* 0x00007610ff8b7816 */ /* 0x001fe2000000008b */
[----:B------:R-:W-:Y:S01]  /*7b20*/  IMAD.X R133, R146, 0x1, R95, P1 ;  /* 0x0000000192857824 */ /* 0x000fe200008e065f */
[----:B------:R-:W-:-:S04]  /*7b30*/  IADD3 RZ, P1, R141, R88, RZ ;  /* 0x000000588dff7210 */ /* 0x000fc80007f3e0ff */
        /* <DEDUP_REMOVED lines=21> */
[----:B------:R0:W2:Y:S01]  /*7c90*/  @!P0 LDG.E.U8 R134, desc[UR16][R132.64] ;  /* 0x0000001084868981 */ /* 0x0000a2000c1e1100 */
[----:B------:R-:W-:Y:S02]  /*7ca0*/  PRMT R143, RZ, 0x7610, R143 ;  /* 0x00007610ff8f7816 */ /* 0x000fe4000000008f */
[----:B0-----:R-:W-:Y:S01]  /*7cb0*/  LOP3.LUT R133, R205, 0x20, RZ, 0x3c, !PT ;  /* 0x00000020cd857812 */ /* 0x001fe200078e3cff */
[----:B------:R-:W-:-:S04]  /*7cc0*/  IMAD.IADD R132, R141, 0x1, R94 ;  /* 0x000000018d847824 */ /* 0x000fc800078e025e */
[----:B------:R0:W-:Y:S01]  /*7cd0*/  STS.U8 [R133+UR12+0x200e], R147 ;  /* 0x00200e9385007988 */ /* 0x0001e2000800000c */
[----:B------:R-:W-:Y:S01]  /*7ce0*/  PRMT R145, RZ, 0x7610, R145 ;  /* 0x00007610ff917816 */ /* 0x000fe20000000091 */
[----:B0-----:R-:W-:Y:S01]  /*7cf0*/  IMAD.X R133, R146, 0x1, R103, P1 ;  /* 0x0000000192857824 */ /* 0x001fe200008e0667 */
[----:B------:R-:W-:-:S04]  /*7d00*/  IADD3 RZ, P1, R141, R96, RZ ;  /* 0x000000608dff7210 */ /* 0x000fc80007f3e0ff */
[----:B------:R0:W2:Y:S01]  /*7d10*/  @!P0 LDG.E.U8 R143, desc[UR16][R132.64] ;  /* 0x00000010848f8981 */ /* 0x0000a2000c1e1100 */
[----:B------:R-:W-:Y:S02]  /*7d20*/  LOP3.LUT R205, R205, 0x30, RZ, 0x3c, !PT ;  /* 0x00000030cdcd7812 */ /* 0x000fe400078e3cff */
[----:B------:R-:W-:Y:S01]  /*7d30*/  PRMT R147, RZ, 0x7610, R147 ;  /* 0x00007610ff937816 */ /* 0x000fe20000000093 */
[C---:B0-----:R-:W-:Y:S02]  /*7d40*/  IMAD.IADD R132, R141.reuse, 0x1, R96 ;  /* 0x000000018d847824 */ /* 0x041fe400078e0260 */
[----:B------:R-:W-:Y:S01]  /*7d50*/  IMAD.X R133, R146, 0x1, R105, P1 ;  /* 0x0000000192857824 */ /* 0x000fe200008e0669 */
[----:B------:R-:W-:-:S04]  /*7d60*/  IADD3 RZ, P1, R141, R98, RZ ;  /* 0x000000628dff7210 */ /* 0x000fc80007f3e0ff */
[----:B------:R0:W2:Y:S04]  /*7d70*/  @!P0 LDG.E.U8 R145, desc[UR16][R132.64] ;  /* 0x0000001084918981 */ /* 0x0000a8000c1e1100 */
[----:B------:R1:W-:Y:S01]  /*7d80*/  STS.U8 [R205+UR12+0x2002], R204 ;  /* 0x002002cccd007988 */ /* 0x0003e2000800000c */
[C---:B0-----:R-:W-:Y:S02]  /*7d90*/  IMAD.IADD R132, R141.reuse, 0x1, R98 ;  /* 0x000000018d847824 */ /* 0x041fe400078e0262 */
[----:B------:R-:W-:Y:S01]  /*7da0*/  IMAD.X R133, R146, 0x1, R107, P1 ;  /* 0x0000000192857824 */ /* 0x000fe200008e066b */
[----:B------:R-:W-:Y:S02]  /*7db0*/  IADD3 RZ, P1, R141, R100, RZ ;  /* 0x000000648dff7210 */ /* 0x000fe40007f3e0ff */
[----:B-1----:R-:W-:-:S02]  /*7dc0*/  PRMT R204, RZ, 0x7610, R204 ;  /* 0x00007610ffcc7816 */ /* 0x002fc400000000cc */
[----:B------:R0:W2:Y:S02]  /*7dd0*/  @!P0 LDG.E.U8 R147, desc[UR16][R132.64] ;  /* 0x0000001084938981 */ /* 0x0000a4000c1e1100 */
[C---:B0-----:R-:W-:Y:S02]  /*7de0*/  IMAD.IADD R132, R141.reuse, 0x1, R100 ;  /* 0x000000018d847824 */ /* 0x041fe400078e0264 */
[----:B------:R-:W-:Y:S01]  /*7df0*/  IMAD.X R133, R146, 0x1, R109, P1 ;  /* 0x0000000192857824 */ /* 0x000fe200008e066d */
[----:B------:R-:W-:-:S04]  /*7e00*/  IADD3 RZ, P1, R141, R102, RZ ;  /* 0x000000668dff7210 */ /* 0x000fc80007f3e0ff */
[----:B------:R0:W2:Y:S02]  /*7e10*/  @!P0 LDG.E.U8 R204, desc[UR16][R132.64] ;  /* 0x0000001084cc8981 */ /* 0x0000a4000c1e1100 */
[----:B0-----:R-:W-:Y:S01]  /*7e20*/  IMAD.IADD R132, R141, 0x1, R102 ;  /* 0x000000018d847824 */ /* 0x001fe200078e0266 */
[----:B------:R-:W-:Y:S01]  /*7e30*/  PRMT R141, RZ, 0x7610, R141 ;  /* 0x00007610ff8d7816 */ /* 0x000fe2000000008d */
[----:B------:R-:W-:-:S05]  /*7e40*/  IMAD.X R133, R146, 0x1, R111, P1 ;  /* 0x0000000192857824 */ /* 0x000fca00008e066f */
[----:B------:R0:W2:Y:S02]  /*7e50*/  @!P0 LDG.E.U8 R141, desc[UR16][R132.64] ;  /* 0x00000010848d8981 */ /* 0x0000a4000c1e1100 */
[----:B0-----:R-:W0:Y:S02]  /*7e60*/  S2R R132, SR_TID.X ;  /* 0x0000000000847919 */ /* 0x001e240000002100 */
[----:B------:R1:W-:Y:S04]  /*7e70*/  STS.U8 [R205+UR12+0x2000], R207 ;  /* 0x002000cfcd007988 */ /* 0x0003e8000800000c */
[----:B------:R3:W-:Y:S04]  /*7e80*/  STS.U8 [R205+UR12+0x2004], R209 ;  /* 0x002004d1cd007988 */ /* 0x0007e8000800000c */
[----:B------:R3:W-:Y:S04]  /*7e90*/  STS.U8 [R205+UR12+0x2006], R202 ;  /* 0x002006cacd007988 */ /* 0x0007e8000800000c */
[----:B-1----:R-:W2:Y:S04]  /*7ea0*/  LDL.LU R207, [R1+0x38] ;  /* 0x0000380001cf7983 */ /* 0x002ea80000300800 */
[----:B------:R-:W2:Y:S04]  /*7eb0*/  LDL.LU R146, [R1+0x30] ;  /* 0x0000300001927983 */ /* 0x000ea80000300800 */
[----:B---3--:R-:W3:Y:S04]  /*7ec0*/  LDL.LU R209, [R1+0x28] ;  /* 0x0000280001d17983 */ /* 0x008ee80000300800 */
[----:B------:R-:W3:Y:S04]  /*7ed0*/  LDL.LU R202, [R1+0x20] ;  /* 0x0000200001ca7983 */ /* 0x000ee80000300800 */
[----:B------:R1:W-:Y:S01]  /*7ee0*/  STS.U8 [R205+UR12+0x2008], R201 ;  /* 0x002008c9cd007988 */ /* 0x0003e2000800000c */
[----:B0-----:R-:W-:-:S03]  /*7ef0*/  LOP3.LUT R132, R132, 0x7f, RZ, 0xc0, !PT ;  /* 0x0000007f84847812 */ /* 0x001fc600078ec0ff */
[----:B------:R0:W-:Y:S04]  /*7f00*/  STS.U8 [R205+UR12+0x200a], R200 ;  /* 0x00200ac8cd007988 */ /* 0x0001e8000800000c */
[----:B------:R4:W-:Y:S04]  /*7f10*/  STS.U8 [R205+UR12+0x200c], R199 ;  /* 0x00200cc7cd007988 */ /* 0x0009e8000800000c */
[----:B-1----:R-:W3:Y:S04]  /*7f20*/  LDL.LU R201, [R1+0x4c] ;  /* 0x00004c0001c97983 */ /* 0x002ee80000300800 */
[----:B0-----:R-:W3:Y:S04]  /*7f30*/  LDL.LU R200, [R1+0x18] ;  /* 0x0000180001c87983 */ /* 0x001ee80000300800 */
[----:B----4-:R-:W4:Y:S04]  /*7f40*/  LDL.LU R199, [R1+0x44] ;  /* 0x0000440001c77983 */ /* 0x010f280000300800 */
[----:B------:R0:W-:Y:S04]  /*7f50*/  STS.U8 [R205+UR12+0x200e], R197 ;  /* 0x00200ec5cd007988 */ /* 0x0001e8000800000c */
[----:B------:R1:W-:Y:S04]  /*7f60*/  STS.U8 [R132+UR12+0x1600], R193 ;  /* 0x001600c184007988 */ /* 0x0003e8000800000c */
[----:B------:R1:W-:Y:S04]  /*7f70*/  STS.U8 [R132+UR12+0x1400], R162 ;  /* 0x001400a284007988 */ /* 0x0003e8000800000c */
[----:B0-----:R-:W3:Y:S04]  /*7f80*/  LDL.LU R197, [R1+0x3c] ;  /* 0x00003c0001c57983 */ /* 0x001ee80000300800 */
[----:B------:R-:W4:Y:S04]  /*7f90*/  LDL.LU R205, [R1+0x10] ;  /* 0x0000100001cd7983 */ /* 0x000f280000300800 */
[----:B-1----:R-:W3:Y:S04]  /*7fa0*/  LDL.LU R193, [R1+0x8] ;  /* 0x0000080001c17983 */ /* 0x002ee80000300800 */
[----:B------:R-:W4:Y:S04]  /*7fb0*/  LDL.LU R162, [R1+0x34] ;  /* 0x0000340001a27983 */ /* 0x000f280000300800 */
[----:B------:R0:W-:Y:S04]  /*7fc0*/  STS.U8 [R132+UR12+0x1e00], R168 ;  /* 0x001e00a884007988 */ /* 0x0001e8000800000c */
[----:B------:R1:W-:Y:S04]  /*7fd0*/  STS.U8 [R132+UR12+0x1200], R169 ;  /* 0x001200a984007988 */ /* 0x0003e8000800000c */
[----:B------:R1:W-:Y:S04]  /*7fe0*/  STS.U8 [R132+UR12+0x1000], R171 ;  /* 0x001000ab84007988 */ /* 0x0003e8000800000c */
[----:B0-----:R-:W3:Y:S04]  /*7ff0*/  LDL.LU R168, [R1] ;  /* 0x0000000001a87983 */ /* 0x001ee80000300800 */
[----:B-1----:R-:W4:Y:S04]  /*8000*/  LDL.LU R169, [R1+0x2c] ;  /* 0x00002c0001a97983 */ /* 0x002f280000300800 */
[----:B------:R-:W3:Y:S04]  /*8010*/  LDL.LU R171, [R1+0x24] ;  /* 0x0000240001ab7983 */ /* 0x000ee80000300800 */
[----:B------:R0:W-:Y:S04]  /*8020*/  STS.U8 [R132+UR12+0xe00], R175 ;  /* 0x000e00af84007988 */ /* 0x0001e8000800000c */
[----:B------:R1:W-:Y:S04]  /*8030*/  STS.U8 [R132+UR12+0xc00], R179 ;  /* 0x000c00b384007988 */ /* 0x0003e8000800000c */
[----:B------:R1:W-:Y:S04]  /*8040*/  STS.U8 [R132+UR12+0xa00], R183 ;  /* 0x000a00b784007988 */ /* 0x0003e8000800000c */
[----:B0-----:R-:W4:Y:S04]  /*8050*/  LDL.LU R175, [R1+0x1c] ;  /* 0x00001c0001af7983 */ /* 0x001f280000300800 */
[----:B-1----:R-:W3:Y:S04]  /*8060*/  LDL.LU R179, [R1+0x14] ;  /* 0x0000140001b37983 */ /* 0x002ee80000300800 */
[----:B------:R-:W4:Y:S04]  /*8070*/  LDL.LU R183, [R1+0xc] ;  /* 0x00000c0001b77983 */ /* 0x000f280000300800 */
[----:B------:R0:W-:Y:S04]  /*8080*/  STS.U8 [R132+UR12+0x800], R190 ;  /* 0x000800be84007988 */ /* 0x0001e8000800000c */
[----:B0-----:R-:W3:Y:S01]  /*8090*/  LDL.LU R190, [R1+0x4] ;  /* 0x0000040001be7983 */ /* 0x001ee20000300800 */
[----:B------:R-:W0:Y:S03]  /*80a0*/  S2R R133, SR_TID.X ;  /* 0x0000000000857919 */ /* 0x000e260000002100 */
[----:B------:R1:W-:Y:S04]  /*80b0*/  STS.U8 [R132+UR12+0x1c00], R131 ;  /* 0x001c008384007988 */ /* 0x0003e8000800000c */
[----:B------:R-:W-:Y:S04]  /*80c0*/  STS.U8 [R132+UR12+0x600], R198 ;  /* 0x000600c684007988 */ /* 0x000fe8000800000c */
[----:B------:R-:W-:Y:S04]  /*80d0*/  STS.U8 [R132+UR12+0x400], R157 ;  /* 0x0004009d84007988 */ /* 0x000fe8000800000c */
[----:B------:R-:W-:Y:S04]  /*80e0*/  STS.U8 [R132+UR12+0x200], R135 ;  /* 0x0002008784007988 */ /* 0x000fe8000800000c */
[----:B------:R-:W-:Y:S04]  /*80f0*/  STS.U8 [R132+UR12], R148 ;  /* 0x0000009484007988 */ /* 0x000fe8000800000c */
[----:B--2---:R-:W-:Y:S01]  /*8100*/  STS.U8 [R132+UR12+0x1a00], R137 ;  /* 0x001a008984007988 */ /* 0x004fe2000800000c */
[----:B0-----:R-:W-:-:S04]  /*8110*/  LOP3.LUT R133, R133, 0x7f, RZ, 0xc0, !PT ;  /* 0x0000007f85857812 */ /* 0x001fc800078ec0ff */
[C---:B-1----:R-:W-:Y:S01]  /*8120*/  LOP3.LUT R131, R133.reuse, 0x10, RZ, 0x3c, !PT ;  /* 0x0000001085837812 */ /* 0x042fe200078e3cff */
[----:B------:R0:W-:Y:S04]  /*8130*/  STS.U8 [R132+UR12+0x1800], R145 ;  /* 0x0018009184007988 */ /* 0x0001e8000800000c */
[----:B------:R-:W-:Y:S01]  /*8140*/  STS.U8 [R131+UR12+0x80], R150 ;  /* 0x0000809683007988 */ /* 0x000fe2000800000c */
[C---:B0-----:R-:W-:Y:S02]  /*8150*/  LOP3.LUT R132, R133.reuse, 0x20, RZ, 0x3c, !PT ;  /* 0x0000002085847812 */ /* 0x041fe400078e3cff */
[----:B------:R-:W-:Y:S01]  /*8160*/  LOP3.LUT R133, R133, 0x30, RZ, 0x3c, !PT ;  /* 0x0000003085857812 */ /* 0x000fe200078e3cff */
[----:B------:R-:W-:Y:S04]  /*8170*/  STS.U8 [R131+UR12+0x280], R152 ;  /* 0x0002809883007988 */ /* 0x000fe8000800000c */
        /* <DEDUP_REMOVED lines=13> */
[----:B------:R0:W-:Y:S04]  /*8250*/  STS.U8 [R131+UR12+0x1680], R141 ;  /* 0x0016808d83007988 */ /* 0x0001e8000800000c */
[----:B------:R-:W-:Y:S04]  /*8260*/  STS.U8 [R132+UR12+0x100], R136 ;  /* 0x0001008884007988 */ /* 0x000fe8000800000c */
[----:B------:R-:W-:Y:S01]  /*8270*/  STS.U8 [R132+UR12+0x300], R155 ;  /* 0x0003009b84007988 */ /* 0x000fe2000800000c */
[----:B------:R-:W-:Y:S01]  /*8280*/  UMOV UR20, UR4 ;  /* 0x0000000400147c82 */ /* 0x000fe20008000000 */
[----:B------:R-:W-:Y:S01]  /*8290*/  UMOV UR21, 0x80000020 ;  /* 0x8000002000157882 */ /* 0x000fe20000000000 */
[----:B------:R-:W-:Y:S01]  /*82a0*/  UMOV UR22, UR6 ;  /* 0x0000000600167c82 */ /* 0x000fe20008000000 */
[----:B------:R-:W-:Y:S01]  /*82b0*/  STS.U8 [R132+UR12+0x500], R203 ;  /* 0x000500cb84007988 */ /* 0x000fe2000800000c */
[----:B------:R-:W-:Y:S01]  /*82c0*/  UMOV UR23, 0x80000020 ;  /* 0x8000002000177882 */ /* 0x000fe20000000000 */
[----:B------:R-:W-:-:S02]  /*82d0*/  USHF.R.S32.HI UR19, URZ, 0x1f, UR13 ;  /* 0x0000001f3f137899 */ /* 0x000fc4000801140d */
[----:B------:R-:W-:Y:S01]  /*82e0*/  IADD3 R4, P2, R4, UR13, RZ ;  /* 0x0000000d04047c10 */ /* 0x000fe2000ff5e0ff */
[----:B------:R-:W-:Y:S01]  /*82f0*/  STS.U8 [R132+UR12+0x700], R194 ;  /* 0x000700c284007988 */ /* 0x000fe2000800000c */
[----:B------:R-:W-:Y:S01]  /*8300*/  IADD3 R7, P3, R7, UR13, RZ ;  /* 0x0000000d07077c10 */ /* 0x000fe2000ff7e0ff */
[----:B0-----:R-:W0:Y:S02]  /*8310*/  LDC R131, c[0x0][0x238] ;  /* 0x00008e00ff837b82 */ /* 0x001e240000000800 */
        /* <DEDUP_REMOVED lines=27> */
[----:B------:R-:W-:Y:S01]  /*84d0*/  STS.U8 [R133+UR12+0x1f80], R191 ;  /* 0x001f80bf85007988 */ /* 0x000fe2000800000c */
[----:B------:R1:W-:Y:S06]  /*84e0*/  MEMBAR.ALL.CTA ;  /* 0x0000000000007992 */ /* 0x0003ec0000008000 */
[----:B-1----:R-:W1:Y:S02]  /*84f0*/  FENCE.VIEW.ASYNC.S ;  /* 0x00000000000073c6 */ /* 0x002e640000000000 */
[----:B-1----:R-:W-:Y:S06]  /*8500*/  BAR.SYNC.DEFER_BLOCKING 0x0 ;  /* 0x0000000000007b1d */ /* 0x002fec0000010000 */
[----:B------:R-:W-:-:S06]  /*8510*/  WARPGROUP.ARRIVE ;  /* 0x00000000000079c5 */ /* 0x000fcc0000000000 */
[----:B------:R-:W-:Y:S01]  /*8520*/  QGMMA.64x128x32.F32.E4M3.E4M3 R24, gdesc[UR20], R24 ;  /* 0x01e00000141879f3 */ /* 0x000fe20008700818 */
[----:B------:R-:W-:Y:S02]  /*8530*/  IADD3 R8, P4, R8, UR13, RZ ;  /* 0x0000000d08087c10 */ /* 0x000fe4000ff9e0ff */
[----:B------:R-:W-:Y:S02]  /*8540*/  IADD3 R9, P5, R9, UR13, RZ ;  /* 0x0000000d09097c10 */ /* 0x000fe4000ffbe0ff */
[----:B------:R-:W-:Y:S02]  /*8550*/  IADD3 R10, P6, R10, UR13, RZ ;  /* 0x0000000d0a0a7c10 */ /* 0x000fe4000ffde0ff */
[----:B------:R-:W-:Y:S02]  /*8560*/  IADD3.X R12, R12, UR19, RZ, P2, !PT ;  /* 0x000000130c0c7c10 */ /* 0x000fe400097fe4ff */
[----:B------:R-:W-:Y:S02]  /*8570*/  IADD3 R11, P1, R11, UR13, RZ ;  /* 0x0000000d0b0b7c10 */ /* 0x000fe4000ff3e0ff */
[----:B------:R-:W-:-:S02]  /*8580*/  IADD3 R14, P2, R14, UR13, RZ ;  /* 0x0000000d0e0e7c10 */ /* 0x000fc4000ff5e0ff */
[----:B------:R-:W-:Y:S02]  /*8590*/  IADD3.X R13, R13, UR19, RZ, P3, !PT ;  /* 0x000000130d0d7c10 */ /* 0x000fe40009ffe4ff */
[----:B------:R-:W-:Y:S02]  /*85a0*/  IADD3 R16, P3, R16, UR13, RZ ;  /* 0x0000000d10107c10 */ /* 0x000fe4000ff7e0ff */
[----:B------:R-:W-:Y:S02]  /*85b0*/  IADD3.X R15, R15, UR19, RZ, P4, !PT ;  /* 0x000000130f0f7c10 */ /* 0x000fe4000a7fe4ff */
[----:B------:R-:W-:Y:S02]  /*85c0*/  IADD3 R18, P4, R18, UR13, RZ ;  /* 0x0000000d12127c10 */ /* 0x000fe4000ff9e0ff */
[----:B------:R-:W-:Y:S02]  /*85d0*/  IADD3.X R17, R17, UR19, RZ, P5, !PT ;  /* 0x0000001311117c10 */ /* 0x000fe4000affe4ff */
[----:B------:R-:W-:-:S02]  /*85e0*/  IADD3 R20, P5, R20, UR13, RZ ;  /* 0x0000000d14147c10 */ /* 0x000fc4000ffbe0ff */
[----:B------:R-:W-:Y:S02]  /*85f0*/  IADD3.X R19, R19, UR19, RZ, P6, !PT ;  /* 0x0000001313137c10 */ /* 0x000fe4000b7fe4ff */
[----:B------:R-:W-:Y:S02]  /*8600*/  IADD3 R22, P6, R22, UR13, RZ ;  /* 0x0000000d16167c10 */ /* 0x000fe4000ffde0ff */
[----:B------:R-:W-:Y:S02]  /*8610*/  IADD3.X R21, R21, UR19, RZ, P1, !PT ;  /* 0x0000001315157c10 */ /* 0x000fe40008ffe4ff */
        /* <DEDUP_REMOVED lines=26> */
[----:B------:R-:W-:Y:S01]  /*87c0*/  IADD3 R114, P2, R114, UR13, RZ ;  /* 0x0000000d72727c10 */ /* 0x000fe2000ff5e0ff */
[----:B------:R-:W-:Y:S01]  /*87d0*/  QGMMA.64x128x32.F32.E4M3.E4M3 R24, gdesc[UR8], R24, gsb0 ;  /* 0x01e00000081879f3 */ /* 0x000fe20008000818 */
[----:B------:R-:W-:-:S02]  /*87e0*/  IADD3.X R113, R113, UR19, RZ, P3, !PT ;  /* 0x0000001371717c10 */ /* 0x000fc40009ffe4ff */
[----:B------:R-:W-:Y:S02]  /*87f0*/  IADD3 R116, P3, R116, UR13, RZ ;  /* 0x0000000d74747c10 */ /* 0x000fe4000ff7e0ff */
[----:B------:R-:W-:Y:S02]  /*8800*/  IADD3.X R115, R115, UR19, RZ, P4, !PT ;  /* 0x0000001373737c10 */ /* 0x000fe4000a7fe4ff */
[----:B------:R-:W-:Y:S02]  /*8810*/  IADD3 R118, P4, R118, UR13, RZ ;  /* 0x0000000d76767c10 */ /* 0x000fe4000ff9e0ff */
[----:B------:R-:W-:Y:S02]  /*8820*/  IADD3.X R117, R117, UR19, RZ, P5, !PT ;  /* 0x0000001375757c10 */ /* 0x000fe4000affe4ff */
[----:B------:R-:W-:Y:S02]  /*8830*/  IADD3 R120, P5, R120, UR13, RZ ;  /* 0x0000000d78787c10 */ /* 0x000fe4000ffbe0ff */
[----:B------:R-:W-:-:S02]  /*8840*/  IADD3.X R119, R119, UR19, RZ, P6, !PT ;  /* 0x0000001377777c10 */ /* 0x000fc4000b7fe4ff */
[----:B------:R-:W-:Y:S02]  /*8850*/  IADD3 R122, P6, R122, UR13, RZ ;  /* 0x0000000d7a7a7c10 */ /* 0x000fe4000ffde0ff */
[----:B------:R-:W-:Y:S02]  /*8860*/  IADD3.X R121, R121, UR19, RZ, P1, !PT ;  /* 0x0000001379797c10 */ /* 0x000fe40008ffe4ff */
[----:B------:R-:W-:Y:S02]  /*8870*/  IADD3.X R123, R123, UR19, RZ, P2, !PT ;  /* 0x000000137b7b7c10 */ /* 0x000fe400097fe4ff */
[----:B------:R-:W-:Y:S02]  /*8880*/  IADD3 R124, P1, R124, UR13, RZ ;  /* 0x0000000d7c7c7c10 */ /* 0x000fe4000ff3e0ff */
[----:B------:R-:W-:Y:S02]  /*8890*/  IADD3 R189, P2, R189, UR13, RZ ;  /* 0x0000000dbdbd7c10 */ /* 0x000fe4000ff5e0ff */
        /* <DEDUP_REMOVED lines=47> */
[----:B---3--:R-:W-:Y:S02]  /*8b90*/  IADD3 R190, P2, R190, UR13, RZ ;  /* 0x0000000dbebe7c10 */ /* 0x008fe4000ff5e0ff */
[----:B------:R-:W-:-:S02]  /*8ba0*/  IADD3.X R243, R243, UR19, RZ, P3, !PT ;  /* 0x00000013f3f37c10 */ /* 0x000fc40009ffe4ff */
[----:B----4-:R-:W-:Y:S02]  /*8bb0*/  IADD3 R183, P3, R183, UR13, RZ ;  /* 0x0000000db7b77c10 */ /* 0x010fe4000ff7e0ff */
[----:B------:R-:W-:Y:S02]  /*8bc0*/  IADD3.X R245, R245, UR19, RZ, P4, !PT ;  /* 0x00000013f5f57c10 */ /* 0x000fe4000a7fe4ff */
[----:B------:R-:W-:Y:S02]  /*8bd0*/  IADD3 R179, P4, R179, UR13, RZ ;  /* 0x0000000db3b37c10 */ /* 0x000fe4000ff9e0ff */
[----:B------:R-:W-:Y:S02]  /*8be0*/  IADD3.X R247, R247, UR19, RZ, P5, !PT ;  /* 0x00000013f7f77c10 */ /* 0x000fe4000affe4ff */
[----:B------:R-:W-:Y:S02]  /*8bf0*/  IADD3 R175, P5, R175, UR13, RZ ;  /* 0x0000000dafaf7c10 */ /* 0x000fe4000ffbe0ff */
[----:B------:R-:W-:Y:S01]  /*8c00*/  IADD3.X R249, R249, UR19, RZ, P6, !PT ;  /* 0x00000013f9f97c10 */ /* 0x000fe2000b7fe4ff */
[----:B------:R-:W-:Y:S01]  /*8c10*/  STL [R1+0x4], R190 ;  /* 0x000004be01007387 */ /* 0x000fe20000100800 */
[----:B------:R-:W-:-:S02]  /*8c20*/  IADD3 R171, P6, R171, UR13, RZ ;  /* 0x0000000dabab7c10 */ /* 0x000fc4000ffde0ff */
[----:B------:R-:W-:Y:S01]  /*8c30*/  IADD3.X R251, R251, UR19, RZ, P1, !PT ;  /* 0x00000013fbfb7c10 */ /* 0x000fe20008ffe4ff */
[----:B------:R-:W-:Y:S01]  /*8c40*/  STL [R1+0xc], R183 ;  /* 0x00000cb701007387 */ /* 0x000fe20000100800 */
[----:B------:R-:W-:Y:S02]  /*8c50*/  IADD3 R169, P1, R169, UR13, RZ ;  /* 0x0000000da9a97c10 */ /* 0x000fe4000ff3e0ff */
[----:B------:R-:W-:Y:S01]  /*8c60*/  IADD3.X R168, R168, UR19, RZ, P2, !PT ;  /* 0x00000013a8a87c10 */ /* 0x000fe200097fe4ff */
[----:B------:R-:W-:Y:S01]  /*8c70*/  STL [R1+0x14], R179 ;  /* 0x000014b301007387 */ /* 0x000fe20000100800 */
[----:B------:R-:W-:Y:S02]  /*8c80*/  IADD3 R162, P2, R162, UR13, RZ ;  /* 0x0000000da2a27c10 */ /* 0x000fe4000ff5e0ff */
[----:B------:R-:W-:Y:S01]  /*8c90*/  IADD3.X R193, R193, UR19, RZ, P3, !PT ;  /* 0x00000013c1c17c10 */ /* 0x000fe20009ffe4ff */
[----:B------:R-:W-:Y:S01]  /*8ca0*/  STL [R1+0x1c], R175 ;  /* 0x00001caf01007387 */ /* 0x000fe20000100800 */
[----:B------:R-:W-:-:S02]  /*8cb0*/  IADD3 R197, P3, R197, UR13, RZ ;  /* 0x0000000dc5c57c10 */ /* 0x000fc4000ff7e0ff */
[----:B------:R-:W-:Y:S01]  /*8cc0*/  IADD3.X R205, R205, UR19, RZ, P4, !PT ;  /* 0x00000013cdcd7c10 */ /* 0x000fe2000a7fe4ff */
[----:B------:R-:W-:Y:S01]  /*8cd0*/  STL [R1+0x24], R171 ;  /* 0x000024ab01007387 */ /* 0x000fe20000100800 */
[----:B------:R-:W-:-:S03]  /*8ce0*/  IADD3 R199, P4, R199, UR13, RZ ;  /* 0x0000000dc7c77c10 */ /* 0x000fc6000ff9e0ff */
[----:B------:R-:W-:Y:S01]  /*8cf0*/  STL [R1+0x2c], R169 ;  /* 0x00002ca901007387 */ /* 0x000fe20000100800 */
[----:B------:R-:W-:-:S03]  /*8d00*/  IADD3.X R200, R200, UR19, RZ, P5, !PT ;  /* 0x00000013c8c87c10 */ /* 0x000fc6000affe4ff */
[----:B------:R-:W-:Y:S01]  /*8d10*/  STL [R1], R168 ;  /* 0x000000a801007387 */ /* 0x000fe20000100800 */
[----:B------:R-:W-:-:S03]  /*8d20*/  IADD3 R201, P5, R201, UR13, RZ ;  /* 0x0000000dc9c97c10 */ /* 0x000fc6000ffbe0ff */
[----:B------:R-:W-:Y:S01]  /*8d30*/  STL [R1+0x34], R162 ;  /* 0x000034a201007387 */ /* 0x000fe20000100800 */
[----:B------:R-:W-:-:S03]  /*8d40*/  IADD3.X R202, R202, UR19, RZ, P6, !PT ;  /* 0x00000013caca7c10 */ /* 0x000fc6000b7fe4ff */
        /* <DEDUP_REMOVED lines=10> */
[----:B------:R-:W-:Y:S04]  /*8df0*/  STL [R1+0x4c], R201 ;  /* 0x00004cc901007387 */ /* 0x000fe80000100800 */
[----:B------:R-:W-:Y:S04]  /*8e00*/  STL [R1+0x20], R202 ;  /* 0x000020ca01007387 */ /* 0x000fe80000100800 */
[----:B------:R-:W-:Y:S04]  /*8e10*/  STL [R1+0x28], R209 ;  /* 0x000028d101007387 */ /* 0x000fe80000100800 */
[----:B------:R1:W-:Y:S04]  /*8e20*/  STL [R1+0x40], R2 ;  /* 0x0000400201007387 */ /* 0x0003e80000100800 */
[----:B------:R-:W-:Y:S04]  /*8e30*/  STL [R1+0x30], R146 ;  /* 0x0000309201007387 */ /* 0x000fe80000100800 */
[----:B-1----:R1:W5:Y:S04]  /*8e40*/  LDL.LU R2, [R1+0x154] ;  /* 0x0001540001027983 */ /* 0x0023680000300800 */
[----:B------:R-:W-:Y:S04]  /*8e50*/  STL [R1+0x38], R207 ;  /* 0x000038cf01007387 */ /* 0x000fe80000100800 */
[----:B------:R2:W-:Y:S02]  /*8e60*/  STL [R1+0x48], R0 ;  /* 0x0000480001007387 */ /* 0x0005e40000100800 */
[----:B--2---:R-:W2:Y:S01]  /*8e70*/  S2R R0, SR_TID.X ;  /* 0x0000000000007919 */ /* 0x004ea20000002100 */
[----:B0-----:R-:W-:-:S02]  /*8e80*/  IMAD.SHL.U32 R131, R131, 0x40, RZ ;  /* 0x0000004083837824 */ /* 0x001fc400078e00ff */
[----:B------:R-:W-:-:S03]  /*8e90*/  VIADD R6, R6, 0xffffffff ;  /* 0xffffffff06067836 */ /* 0x000fc60000000000 */
[----:B------:R-:W-:-:S04]  /*8ea0*/  IADD3 R91, P0, R131, R91, RZ ;  /* 0x0000005b835b7210 */ /* 0x000fc80007f1e0ff */
[----:B------:R-:W-:Y:S02]  /*8eb0*/  LEA.HI.X.SX32 R3, R131, R3, 0x1, P0 ;  /* 0x0000000383037211 */ /* 0x000fe400000f0eff */
[----:B------:R-:W-:Y:S01]  /*8ec0*/  ISETP.NE.U32.AND P0, PT, R6, RZ, PT ;  /* 0x000000ff0600720c */ /* 0x000fe20003f05070 */
[----:B------:R-:W-:Y:S01]  /*8ed0*/  UIADD3 UR14, UR14, -0x40, URZ ;  /* 0xffffffc00e0e7890 */ /* 0x000fe2000fffe03f */
[----:B------:R-:W-:Y:S02]  /*8ee0*/  WARPGROUP.DEPBAR.LE gsb0, 0x0 ;  /* 0x00008000000079c5 */ /* 0x000fe40000010000 */
[----:B--2---:R-:W-:-:S04]  /*8ef0*/  SHF.R.U32.HI R0, RZ, 0x6, R0 ;  /* 0x00000006ff007819 */ /* 0x004fc80000011600 */
[----:B------:R-:W-:-:S05]  /*8f00*/  SGXT.U32 R0, R0, 0x1 ;  /* 0x000000010000781a */ /* 0x000fca0000000000 */
[----:B-1----:R-:W-:Y:S05]  /*8f10*/  @P0 BRA `(.L_x_2) ;  /* 0xffffffc400f00947 */ /* 0x002fea000383ffff */
.L_x_1:
[----:B------:R-:W2:Y:S01]  /*8f20*/  LDL.LU R136, [R1+0x148] ;  /* 0x0001480001887983 */ /* 0x000ea20000300800 */
[----:B0-----:R-:W0:Y:S01]  /*8f30*/  S2R R137, SR_TID.X ;  /* 0x0000000000897919 */ /* 0x001e220000002100 */
[----:B------:R-:W-:Y:S01]  /*8f40*/  F2FP.SATFINITE.E4M3.F32.PACK_AB_MERGE_C R24, R25, R24, RZ ;  /* 0x000000181918723e */ /* 0x000fe200048070ff */
[----:B------:R-:W-:Y:S01]  /*8f50*/  ULDC.64 UR4, c[0x0][0x228] ;  /* 0x00008a0000047ab9 */ /* 0x000fe20000000a00 */
[----:B------:R-:W-:Y:S01]  /*8f60*/  F2FP.SATFINITE.E4M3.F32.PACK_AB_MERGE_C R28, R29, R28, RZ ;  /* 0x0000001c1d1c723e */ /* 0x000fe200048070ff */
[----:B------:R-:W3:Y:S01]  /*8f70*/  LDL.LU R135, [R1+0x144] ;  /* 0x0001440001877983 */ /* 0x000ee20000300800 */
[----:B------:R-:W-:Y:S01]  /*8f80*/  F2FP.SATFINITE.E4M3.F32.PACK_AB_MERGE_C R32, R33, R32, RZ ;  /* 0x000000202120723e */ /* 0x000fe200048070ff */
[----:B------:R-:W-:Y:S02]  /*8f90*/  ULDC.64 UR6, c[0x0][0x220] ;  /* 0x0000880000067ab9 */ /* 0x000fe40000000a00 */
[----:B------:R-:W4:Y:S04]  /*8fa0*/  LDL.LU R134, [R1+0x150] ;  /* 0x0001500001867983 */ /* 0x000f280000300800 */
[----:B------:R-:W3:Y:S04]  /*8fb0*/  LDL.LU R133, [R1+0x140] ;  /* 0x0001400001857983 */ /* 0x000ee80000300800 */
[----:B------:R-:W3:Y:S04]  /*8fc0*/  LDL.LU R132, [R1+0x13c] ;  /* 0x00013c0001847983 */ /* 0x000ee80000300800 */
[----:B------:R-:W2:Y:S01]  /*8fd0*/  LDL.LU R131, [R1+0x50] ;  /* 0x0000500001837983 */ /* 0x000ea20000300800 */
[----:B------:R-:W-:-:S02]  /*8fe0*/  LOP3.LUT R24, R24, 0xffff, RZ, 0xc0, !PT ;  /* 0x0000ffff18187812 */ /* 0x000fc400078ec0ff */
[----:B------:R-:W-:Y:S01]  /*8ff0*/  LOP3.LUT R32, R32, 0xffff, RZ, 0xc0, !PT ;  /* 0x0000ffff20207812 */ /* 0x000fe200078ec0ff */
[----:B------:R-:W3:Y:S01]  /*9000*/  LDL.LU R90, [R1+0x14c] ;  /* 0x00014c00015a7983 */ /* 0x000ee20000300800 */
[----:B------:R-:W-:Y:S02]  /*9010*/  LOP3.LUT R13, R28, 0xffff, RZ, 0xc0, !PT ;  /* 0x0000ffff1c0d7812 */ /* 0x000fe400078ec0ff */
[----:B------:R-:W-:Y:S01]  /*9020*/  F2FP.SATFINITE.E4M3.F32.PACK_AB_MERGE_C R26, R27, R26, RZ ;  /* 0x0000001a1b1a723e */ /* 0x000fe200048070ff */
[----:B------:R-:W3:Y:S01]  /*9030*/  LDL.LU R92, [R1+0x138] ;  /* 0x00013800015c7983 */ /* 0x000ee20000300800 */
[----:B------:R-:W-:Y:S02]  /*9040*/  F2FP.SATFINITE.E4M3.F32.PACK_AB_MERGE_C R30, R31, R30, RZ ;  /* 0x0000001e1f1e723e */ /* 0x000fe400048070ff */
[----:B------:R-:W-:Y:S01]  /*9050*/  F2FP.SATFINITE.E4M3.F32.PACK_AB_MERGE_C R34, R35, R34, RZ ;  /* 0x000000222322723e */ /* 0x000fe200048070ff */
[----:B------:R-:W3:Y:S01]  /*9060*/  LDL.LU R91, [R1+0x134] ;  /* 0x00013400015b7983 */ /* 0x000ee20000300800 */
[----:B0-----:R-:W-:Y:S01]  /*9070*/  IMAD.SHL.U32 R0, R137, 0x10, RZ ;  /* 0x0000001089007824 */ /* 0x001fe200078e00ff */
[----:B------:R-:W-:Y:S01]  /*9080*/  F2FP.SATFINITE.E4M3.F32.PACK_AB_MERGE_C R56, R57, R56, RZ ;  /* 0x000000383938723e */ /* 0x000fe200048070ff */
[----:B------:R-:W-:Y:S01]  /*9090*/  IMAD.SHL.U32 R3, R137, 0x80, RZ ;  /* 0x0000008089037824 */ /* 0x000fe200078e00ff */
[----:B------:R-:W3:Y:S01]  /*90a0*/  LDL.LU R89, [R1+0x130] ;  /* 0x0001300001597983 */ /* 0x000ee20000300800 */
[----:B------:R-:W-:-:S02]  /*90b0*/  F2FP.SATFINITE.E4M3.F32.PACK_AB_MERGE_C R60, R61, R60, RZ ;  /* 0x0000003c3d3c723e */ /* 0x000fc400048070ff */
[----:B------:R-:W-:Y:S01]  /*90c0*/  LOP3.LUT R0, R0, 0x70, RZ, 0xc0, !PT ;  /* 0x0000007000007812 */ /* 0x000fe200078ec0ff */
[----:B------:R-:W0:Y:S01]  /*90d0*/  S2R R20, SR_TID.X ;  /* 0x0000000000147919 */ /* 0x000e220000002100 */
[----:B------:R-:W-:Y:S02]  /*90e0*/  LOP3.LUT R3, R3, 0x400, RZ, 0xc0, !PT ;  /* 0x0000040003037812 */ /* 0x000fe400078ec0ff */
[----:B------:R-:W-:Y:S01]  /*90f0*/  F2FP.SATFINITE.E4M3.F32.PACK_AB_MERGE_C R64, R65, R64, RZ ;  /* 0x000000404140723e */ /* 0x000fe200048070ff */
[----:B------:R-:W3:Y:S01]  /*9100*/  LDL.LU R88, [R1+0x12c] ;  /* 0x00012c0001587983 */ /* 0x000ee20000300800 */
[----:B------:R-:W-:Y:S02]  /*9110*/  IADD3 R0, R3, UR12, R0 ;  /* 0x0000000c03007c10 */ /* 0x000fe4000fffe000 */
[----:B------:R-:W-:Y:S02]  /*9120*/  PRMT R4, R32, 0x3340, R1 ;  /* 0x0000334020047816 */ /* 0x000fe40000000001 */
[----:B------:R-:W-:-:S02]  /*9130*/  PRMT R3, R24, 0x3340, R13 ;  /* 0x0000334018037816 */ /* 0x000fc4000000000d */
[----:B------:R-:W-:Y:S02]  /*9140*/  LOP3.LUT R26, R26, 0xffff, RZ, 0xc0, !PT ;  /* 0x0000ffff1a1a7812 */ /* 0x000fe400078ec0ff */
[----:B------:R-:W-:Y:S02]  /*9150*/  LOP3.LUT R19, R30, 0xffff, RZ, 0xc0, !PT ;  /* 0x0000ffff1e137812 */ /* 0x000fe400078ec0ff */
[----:B------:R-:W-:Y:S02]  /*9160*/  LOP3.LUT R34, R34, 0xffff, RZ, 0xc0, !PT ;  /* 0x0000ffff22227812 */ /* 0x000fe400078ec0ff */
[----:B------:R-:W-:Y:S02]  /*9170*/  F2FP.SATFINITE.E4M3.F32.PACK_AB_MERGE_C R40, R41, R40, RZ ;  /* 0x000000282928723e */ /* 0x000fe400048070ff */
[----:B------:R-:W-:Y:S02]  /*9180*/  F2FP.SATFINITE.E4M3.F32.PACK_AB_MERGE_C R44, R45, R44, RZ ;  /* 0x0000002c2d2c723e */ /* 0x000fe400048070ff */
[----:B------:R-:W-:-:S02]  /*9190*/  F2FP.SATFINITE.E4M3.F32.PACK_AB_MERGE_C R48, R49, R48, RZ ;  /* 0x000000303130723e */ /* 0x000fc400048070ff */
[----:B------:R-:W-:Y:S02]  /*91a0*/  PRMT R9, R3, 0x5410, R4 ;  /* 0x0000541003097816 */ /* 0x000fe40000000004 */
[----:B------:R-:W-:Y:S02]  /*91b0*/  LOP3.LUT R56, R56, 0xffff, RZ, 0xc0, !PT ;  /* 0x0000ffff38387812 */ /* 0x000fe400078ec0ff */
[----:B------:R-:W-:Y:S02]  /*91c0*/  LOP3.LUT R33, R60, 0xffff, RZ, 0xc0, !PT ;  /* 0x0000ffff3c217812 */ /* 0x000fe400078ec0ff */
[----:B------:R-:W-:Y:S02]  /*91d0*/  LOP3.LUT R64, R64, 0xffff, RZ, 0xc0, !PT ;  /* 0x0000ffff40407812 */ /* 0x000fe400078ec0ff */
[----:B------:R-:W-:Y:S02]  /*91e0*/  F2FP.SATFINITE.E4M3.F32.PACK_AB_MERGE_C R74, R75, R74, RZ ;  /* 0x0000004a4b4a723e */ /* 0x000fe400048070ff */
[----:B------:R-:W-:-:S02]  /*91f0*/  F2FP.SATFINITE.E4M3.F32.PACK_AB_MERGE_C R78, R79, R78, RZ ;  /* 0x0000004e4f4e723e */ /* 0x000fc400048070ff */
[----:B------:R-:W-:Y:S02]  /*9200*/  F2FP.SATFINITE.E4M3.F32.PACK_AB_MERGE_C R82, R83, R82, RZ ;  /* 0x000000525352723e */ /* 0x000fe400048070ff */
[----:B------:R-:W-:Y:S02]  /*9210*/  PRMT R3, R34, 0x3340, R1 ;  /* 0x0000334022037816 */ /* 0x000fe40000000001 */
[----:B------:R-:W-:Y:S02]  /*9220*/  LOP3.LUT R40, R40, 0xffff, RZ, 0xc0, !PT ;  /* 0x0000ffff28287812 */ /* 0x000fe400078ec0ff */
[----:B------:R-:W-:Y:S02]  /*9230*/  LOP3.LUT R25, R44, 0xffff, RZ, 0xc0, !PT ;  /* 0x0000ffff2c197812 */ /* 0x000fe400078ec0ff */
[----:B------:R-:W-:Y:S02]  /*9240*/  LOP3.LUT R48, R48, 0xffff, RZ, 0xc0, !PT ;  /* 0x0000ffff30307812 */ /* 0x000fe400078ec0ff */
[----:B------:R-:W-:-:S02]  /*9250*/  F2FP.SATFINITE.E4M3.F32.PACK_AB_MERGE_C R58, R59, R58, RZ ;  /* 0x0000003a3b3a723e */ /* 0x000fc400048070ff */
[----:B------:R-:W-:Y:S02]  /*9260*/  F2FP.SATFINITE.E4M3.F32.PACK_AB_MERGE_C R62, R63, R62, RZ ;  /* 0x0000003e3f3e723e */ /* 0x000fe400048070ff */
[----:B------:R-:W-:Y:S02]  /*9270*/  F2FP.SATFINITE.E4M3.F32.PACK_AB_MERGE_C R66, R67, R66, RZ ;  /* 0x000000424342723e */ /* 0x000fe400048070ff */
[----:B------:R-:W-:Y:S02]  /*9280*/  F2FP.SATFINITE.E4M3.F32.PACK_AB_MERGE_C R42, R43, R42, RZ ;  /* 0x0000002a2b2a723e */ /* 0x000fe400048070ff */
[----:B------:R-:W-:Y:S02]  /*9290*/  PRMT R11, R64, 0x3340, R1 ;  /* 0x00003340400b7816 */ /* 0x000fe40000000001 */
[----:B------:R-:W-:Y:S02]  /*92a0*/  PRMT R8, R56, 0x3340, R33 ;  /* 0x0000334038087816 */ /* 0x000fe40000000021 */
[----:B------:R-:W-:-:S02]  /*92b0*/  LOP3.LUT R74, R74, 0xffff, RZ, 0xc0, !PT ;  /* 0x0000ffff4a4a7812 */ /* 0x000fc400078ec0ff */
[----:B------:R-:W-:Y:S02]  /*92c0*/  LOP3.LUT R43, R78, 0xffff, RZ, 0xc0, !PT ;  /* 0x0000ffff4e2b7812 */ /* 0x000fe400078ec0ff */
[----:B------:R-:W-:Y:S02]  /*92d0*/  LOP3.LUT R82, R82, 0xffff, RZ, 0xc0, !PT ;  /* 0x0000ffff52527812 */ /* 0x000fe400078ec0ff */
[----:B------:R-:W-:Y:S02]  /*92e0*/  F2FP.SATFINITE.E4M3.F32.PACK_AB_MERGE_C R36, R37, R36, RZ ;  /* 0x000000242524723e */ /* 0x000fe400048070ff */
[----:B------:R-:W-:Y:S02]  /*92f0*/  PRMT R5, R48, 0x3340, R1 ;  /* 0x0000334030057816 */ /* 0x000fe40000000001 */
[----:B------:R-:W-:Y:S02]  /*9300*/  PRMT R4, R40, 0x3340, R25 ;  /* 0x0000334028047816 */ /* 0x000fe40000000019 */
[----:B------:R-:W-:-:S02]  /*9310*/  LOP3.LUT R58, R58, 0xffff, RZ, 0xc0, !PT ;  /* 0x0000ffff3a3a7812 */ /* 0x000fc400078ec0ff */
[----:B------:R-:W-:Y:S02]  /*9320*/  LOP3.LUT R37, R62, 0xffff, RZ, 0xc0, !PT ;  /* 0x0000ffff3e257812 */ /* 0x000fe400078ec0ff */
[----:B------:R-:W-:Y:S02]  /*9330*/  LOP3.LUT R66, R66, 0xffff, RZ, 0xc0, !PT ;  /* 0x0000ffff42427812 */ /* 0x000fe400078ec0ff */
[----:B------:R-:W-:Y:S02]  /*9340*/  PRMT R27, R8, 0x5410, R11 ;  /* 0x00005410081b7816 */ /* 0x000fe4000000000b */
[----:B------:R-:W-:Y:S02]  /*9350*/  PRMT R11, R82, 0x3340, R1 ;  /* 0x00003340520b7816 */ /* 0x000fe40000000001 */
[----:B------:R-:W-:Y:S02]  /*9360*/  PRMT R8, R74, 0x3340, R43 ;  /* 0x000033404a087816 */ /* 0x000fe4000000002b */
[----:B------:R-:W-:-:S02]  /*9370*/  PRMT R17, R4, 0x5410, R5 ;  /* 0x0000541004117816 */ /* 0x000fc40000000005 */
[----:B------:R-:W-:Y:S02]  /*9380*/  PRMT R5, R66, 0x3340, R1 ;  /* 0x0000334042057816 */ /* 0x000fe40000000001 */
[----:B------:R-:W-:Y:S02]  /*9390*/  PRMT R4, R58, 0x3340, R37 ;  /* 0x000033403a047816 */ /* 0x000fe40000000025 */
[----:B------:R-:W-:Y:S02]  /*93a0*/  F2FP.SATFINITE.E4M3.F32.PACK_AB_MERGE_C R38, R39, R38, RZ ;  /* 0x000000262726723e */ /* 0x000fe400048070ff */
[----:B------:R-:W-:Y:S02]  /*93b0*/  PRMT R39, R8, 0x5410, R11 ;  /* 0x0000541008277816 */ /* 0x000fe4000000000b */
[----:B------:R-:W-:Y:S02]  /*93c0*/  F2FP.SATFINITE.E4M3.F32.PACK_AB_MERGE_C R46, R47, R46, RZ ;  /* 0x0000002e2f2e723e */ /* 0x000fe400048070ff */
[----:B------:R-:W-:-:S02]  /*93d0*/  F2FP.SATFINITE.E4M3.F32.PACK_AB_MERGE_C R50, R51, R50, RZ ;  /* 0x000000323332723e */ /* 0x000fc400048070ff */
[----:B------:R-:W-:Y:S02]  /*93e0*/  PRMT R31, R4, 0x5410, R5 ;  /* 0x00005410041f7816 */ /* 0x000fe40000000005 */
[----:B------:R-:W-:Y:S02]  /*93f0*/  SHF.R.U32.HI R5, RZ, 0x8, R34 ;  /* 0x00000008ff057819 */ /* 0x000fe40000011622 */
[----:B------:R-:W-:Y:S02]  /*9400*/  LOP3.LUT R42, R42, 0xffff, RZ, 0xc0, !PT ;  /* 0x0000ffff2a2a7812 */ /* 0x000fe400078ec0ff */
[----:B------:R-:W-:Y:S02]  /*9410*/  LOP3.LUT R29, R46, 0xffff, RZ, 0xc0, !PT ;  /* 0x0000ffff2e1d7812 */ /* 0x000fe400078ec0ff */
[----:B------:R-:W-:Y:S02]  /*9420*/  LOP3.LUT R50, R50, 0xffff, RZ, 0xc0, !PT ;  /* 0x0000ffff32327812 */ /* 0x000fe400078ec0ff */
[----:B------:R-:W-:-:S02]  /*9430*/  F2FP.SATFINITE.E4M3.F32.PACK_AB_MERGE_C R72, R73, R72, RZ ;  /* 0x000000484948723e */ /* 0x000fc400048070ff */
[----:B------:R-:W-:Y:S02]  /*9440*/  F2FP.SATFINITE.E4M3.F32.PACK_AB_MERGE_C R76, R77, R76, RZ ;  /* 0x0000004c4d4c723e */ /* 0x000fe400048070ff */
[----:B------:R-:W-:Y:S02]  /*9450*/  F2FP.SATFINITE.E4M3.F32.PACK_AB_MERGE_C R80, R81, R80, RZ ;  /* 0x000000505150723e */ /* 0x000fe400048070ff */
[----:B------:R-:W-:Y:S02]  /*9460*/  LOP3.LUT R5, R5, 0xffff, RZ, 0xc0, !PT ;  /* 0x0000ffff05057812 */ /* 0x000fe400078ec0ff */
        /* <DEDUP_REMOVED lines=8> */
[----:B------:R-:W-:-:S02]  /*94f0*/  SHF.R.U32.HI R4, RZ, 0x8, R32 ;  /* 0x00000008ff047819 */ /* 0x000fc40000011620 */
[----:B------:R-:W-:Y:S02]  /*9500*/  PRMT R35, R6, 0x5410, R7 ;  /* 0x0000541006237816 */ /* 0x000fe40000000007 */
[----:B------:R-:W-:Y:S02]  /*9510*/  SHF.R.U32.HI R6, RZ, 0x8, R40 ;  /* 0x00000008ff067819 */ /* 0x000fe40000011628 */
[----:B------:R-:W-:Y:S02]  /*9520*/  SHF.R.U32.HI R7, RZ, 0x8, R25 ;  /* 0x00000008ff077819 */ /* 0x000fe40000011619 */
[----:B------:R-:W-:Y:S02]  /*9530*/  LOP3.LUT R6, R6, 0xffff, RZ, 0xc0, !PT ;  /* 0x0000ffff06067812 */ /* 0x000fe400078ec0ff */
[----:B------:R-:W-:Y:S02]  /*9540*/  LOP3.LUT R7, R7, 0xffff, RZ, 0xc0, !PT ;  /* 0x0000ffff07077812 */ /* 0x000fe400078ec0ff */
[----:B------:R-:W-:-:S02]  /*9550*/  LOP3.LUT R4, R4, 0xffff, RZ, 0xc0, !PT ;  /* 0x0000ffff04047812 */ /* 0x000fc400078ec0ff */
[----:B------:R-:W-:Y:S02]  /*9560*/  PRMT R12, R6, 0x3340, R7 ;  /* 0x00003340060c7816 */ /* 0x000fe40000000007 */
[----:B------:R-:W-:Y:S02]  /*9570*/  SHF.R.U32.HI R7, RZ, 0x8, R33 ;  /* 0x00000008ff077819 */ /* 0x000fe40000011621 */
[----:B------:R-:W-:Y:S02]  /*9580*/  PRMT R11, R4, 0x3340, R1 ;  /* 0x00003340040b7816 */ /* 0x000fe40000000001 */
[----:B------:R-:W-:Y:S02]  /*9590*/  SHF.R.U32.HI R4, RZ, 0x8, R48 ;  /* 0x00000008ff047819 */ /* 0x000fe40000011630 */
[----:B------:R-:W-:Y:S02]  /*95a0*/  LOP3.LUT R38, R38, 0xffff, RZ, 0xc0, !PT ;  /* 0x0000ffff26267812 */ /* 0x000fe400078ec0ff */
[----:B------:R-:W-:-:S02]  /*95b0*/  LOP3.LUT R4, R4, 0xffff, RZ, 0xc0, !PT ;  /* 0x0000ffff04047812 */ /* 0x000fc400078ec0ff */
[----:B------:R-:W-:Y:S02]  /*95c0*/  LOP3.LUT R36, R36, 0xffff, RZ, 0xc0, !PT ;  /* 0x0000ffff24247812 */ /* 0x000fe400078ec0ff */
[----:B------:R-:W-:Y:S02]  /*95d0*/  SHF.R.U32.HI R6, RZ, 0x8, R56 ;  /* 0x00000008ff067819 */ /* 0x000fe40000011638 */
[----:B------:R-:W-:Y:S02]  /*95e0*/  LOP3.LUT R7, R7, 0xffff, RZ, 0xc0, !PT ;  /* 0x0000ffff07077812 */ /* 0x000fe400078ec0ff */
[----:B------:R-:W-:Y:S02]  /*95f0*/  LOP3.LUT R6, R6, 0xffff, RZ, 0xc0, !PT ;  /* 0x0000ffff06067812 */ /* 0x000fe400078ec0ff */
[----:B0-----:R-:W-:Y:S02]  /*9600*/  LOP3.LUT R20, R20, 0x7f, RZ, 0xc0, !PT ;  /* 0x0000007f14147812 */ /* 0x001fe400078ec0ff */
[----:B------:R-:W-:-:S02]  /*9610*/  PRMT R16, R6, 0x3340, R7 ;  /* 0x0000334006107816 */ /* 0x000fc40000000007 */
[----:B------:R-:W-:Y:S02]  /*9620*/  SHF.R.U32.HI R6, RZ, 0x8, R80 ;  /* 0x00000008ff067819 */ /* 0x000fe40000011650 */
[----:B------:R-:W-:Y:S02]  /*9630*/  SHF.R.U32.HI R7, RZ, 0x8, R82 ;  /* 0x00000008ff077819 */ /* 0x000fe40000011652 */
[----:B------:R-:W-:Y:S02]  /*9640*/  LOP3.LUT R6, R6, 0xffff, RZ, 0xc0, !PT ;  /* 0x0000ffff06067812 */ /* 0x000fe400078ec0ff */
[----:B------:R-:W-:Y:S02]  /*9650*/  LOP3.LUT R7, R7, 0xffff, RZ, 0xc0, !PT ;  /* 0x0000ffff07077812 */ /* 0x000fe400078ec0ff */
[----:B------:R-:W-:Y:S02]  /*9660*/  LEA R20, R20, UR12, 0x4 ;  /* 0x0000000c14147c11 */ /* 0x000fe4000f8e20ff */
[----:B------:R-:W-:-:S02]  /*9670*/  F2FP.SATFINITE.E4M3.F32.PACK_AB_MERGE_C R52, R53, R52, RZ ;  /* 0x000000343534723e */ /* 0x000fc400048070ff */
[----:B------:R-:W-:Y:S02]  /*9680*/  F2FP.SATFINITE.E4M3.F32.PACK_AB_MERGE_C R54, R55, R54, RZ ;  /* 0x000000363736723e */ /* 0x000fe400048070ff */
[----:B------:R-:W-:Y:S02]  /*9690*/  LOP3.LUT R52, R52, 0xffff, RZ, 0xc0, !PT ;  /* 0x0000ffff34347812 */ /* 0x000fe400078ec0ff */
[----:B------:R-:W-:Y:S02]  /*96a0*/  LOP3.LUT R54, R54, 0xffff, RZ, 0xc0, !PT ;  /* 0x0000ffff36367812 */ /* 0x000fe400078ec0ff */
[----:B------:R-:W-:Y:S02]  /*96b0*/  F2FP.SATFINITE.E4M3.F32.PACK_AB_MERGE_C R68, R69, R68, RZ ;  /* 0x000000444544723e */ /* 0x000fe400048070ff */
[----:B------:R-:W-:Y:S02]  /*96c0*/  F2FP.SATFINITE.E4M3.F32.PACK_AB_MERGE_C R70, R71, R70, RZ ;  /* 0x000000464746723e */ /* 0x000fe400048070ff */
[----:B------:R-:W-:-:S02]  /*96d0*/  LOP3.LUT R68, R68, 0xffff, RZ, 0xc0, !PT ;  /* 0x0000ffff44447812 */ /* 0x000fc400078ec0ff */
[----:B------:R-:W-:Y:S02]  /*96e0*/  LOP3.LUT R70, R70, 0xffff, RZ, 0xc0, !PT ;  /* 0x0000ffff46467812 */ /* 0x000fe400078ec0ff */
[----:B------:R-:W-:Y:S02]  /*96f0*/  F2FP.SATFINITE.E4M3.F32.PACK_AB_MERGE_C R84, R85, R84, RZ ;  /* 0x000000545554723e */ /* 0x000fe400048070ff */
[----:B------:R-:W-:Y:S02]  /*9700*/  F2FP.SATFINITE.E4M3.F32.PACK_AB_MERGE_C R86, R87, R86, RZ ;  /* 0x000000565756723e */ /* 0x000fe400048070ff */
[----:B----4-:R-:W-:-:S05]  /*9710*/  LOP3.LUT R21, R134, 0x380, RZ, 0xc0, !PT ;  /* 0x0000038086157812 */ /* 0x010fca00078ec0ff */
[----:B------:R-:W-:Y:S01]  /*9720*/  IMAD.IADD R21, R21, 0x1, R0 ;  /* 0x0000000115157824 */ /* 0x000fe200078e0200 */
[----:B------:R-:W-:-:S04]  /*9730*/  PRMT R0, R26, 0x3340, R19 ;  /* 0x000033401a007816 */ /* 0x000fc80000000013 */
[----:B------:R-:W-:Y:S02]  /*9740*/  PRMT R15, R0, 0x5410, R3 ;  /* 0x00005410000f7816 */ /* 0x000fe40000000003 */
[----:B------:R-:W-:Y:S02]  /*9750*/  SHF.R.U32.HI R0, RZ, 0x8, R24 ;  /* 0x00000008ff007819 */ /* 0x000fe40000011618 */
[----:B------:R-:W-:Y:S02]  /*9760*/  SHF.R.U32.HI R3, RZ, 0x8, R13 ;  /* 0x00000008ff037819 */ /* 0x000fe4000001160d */
[----:B------:R-:W-:Y:S02]  /*9770*/  LOP3.LUT R0, R0, 0xffff, RZ, 0xc0, !PT ;  /* 0x0000ffff00007812 */ /* 0x000fe400078ec0ff */
[----:B------:R-:W-:Y:S02]  /*9780*/  LOP3.LUT R3, R3, 0xffff, RZ, 0xc0, !PT ;  /* 0x0000ffff03037812 */ /* 0x000fe400078ec0ff */
[----:B-----5:R-:W-:-:S02]  /*9790*/  PRMT R13, R5, 0x3340, R2 ;  /* 0x00003340050d7816 */ /* 0x020fc40000000002 */
[----:B------:R-:W-:Y:S02]  /*97a0*/  PRMT R8, R0, 0x3340, R3 ;  /* 0x0000334000087816 */ /* 0x000fe40000000003 */
[----:B------:R-:W-:Y:S02]  /*97b0*/  SHF.R.U32.HI R0, RZ, 0x8, R26 ;  /* 0x00000008ff007819 */ /* 0x000fe4000001161a */
[----:B------:R-:W-:Y:S02]  /*97c0*/  SHF.R.U32.HI R3, RZ, 0x8, R19 ;  /* 0x00000008ff037819 */ /* 0x000fe40000011613 */
[----:B------:R-:W-:Y:S02]  /*97d0*/  LOP3.LUT R0, R0, 0xffff, RZ, 0xc0, !PT ;  /* 0x0000ffff00007812 */ /* 0x000fe400078ec0ff */
[----:B------:R-:W-:Y:S02]  /*97e0*/  LOP3.LUT R3, R3, 0xffff, RZ, 0xc0, !PT ;  /* 0x0000ffff03037812 */ /* 0x000fe400078ec0ff */
        /* <DEDUP_REMOVED lines=8> */
[----:B------:R-:W-:Y:S02]  /*9870*/  PRMT R25, R5, 0x3340, R2 ;  /* 0x0000334005197816 */ /* 0x000fe40000000002 */
[----:B------:R-:W-:Y:S02]  /*9880*/  SHF.R.U32.HI R3, RZ, 0x8, R37 ;  /* 0x00000008ff037819 */ /* 0x000fe40000011625 */
[----:B------:R-:W-:Y:S02]  /*9890*/  SHF.R.U32.HI R0, RZ, 0x8, R58 ;  /* 0x00000008ff007819 */ /* 0x000fe4000001163a */
[----:B------:R-:W-:Y:S02]  /*98a0*/  SHF.R.U32.HI R5, RZ, 0x8, R66 ;  /* 0x00000008ff057819 */ /* 0x000fe40000011642 */
[----:B------:R-:W-:-:S02]  /*98b0*/  LOP3.LUT R3, R3, 0xffff, RZ, 0xc0, !PT ;  /* 0x0000ffff03037812 */ /* 0x000fc400078ec0ff */
[----:B------:R-:W-:Y:S02]  /*98c0*/  LOP3.LUT R0, R0, 0xffff, RZ, 0xc0, !PT ;  /* 0x0000ffff00007812 */ /* 0x000fe400078ec0ff */
[----:B------:R-:W-:Y:S02]  /*98d0*/  LOP3.LUT R5, R5, 0xffff, RZ, 0xc0, !PT ;  /* 0x0000ffff05057812 */ /* 0x000fe400078ec0ff */
[----:B------:R-:W-:Y:S02]  /*98e0*/  PRMT R18, R0, 0x3340, R3 ;  /* 0x0000334000127816 */ /* 0x000fe40000000003 */
[----:B------:R-:W-:Y:S02]  /*98f0*/  PRMT R33, R5, 0x3340, R2 ;  /* 0x0000334005217816 */ /* 0x000fe40000000002 */
[----:B------:R-:W-:Y:S02]  /*9900*/  SHF.R.U32.HI R0, RZ, 0x8, R72 ;  /* 0x00000008ff007819 */ /* 0x000fe40000011648 */
[----:B------:R-:W-:-:S02]  /*9910*/  SHF.R.U32.HI R3, RZ, 0x8, R74 ;  /* 0x00000008ff037819 */ /* 0x000fc4000001164a */
[----:B------:R-:W-:Y:S02]  /*9920*/  SHF.R.U32.HI R5, RZ, 0x8, R43 ;  /* 0x00000008ff057819 */ /* 0x000fe4000001162b */
[----:B------:R-:W-:Y:S02]  /*9930*/  LOP3.LUT R37, R0, 0xffff, RZ, 0xc0, !PT ;  /* 0x0000ffff00257812 */ /* 0x000fe400078ec0ff */
[----:B------:R-:W-:Y:S02]  /*9940*/  LOP3.LUT R0, R5, 0xffff, RZ, 0xc0, !PT ;  /* 0x0000ffff05007812 */ /* 0x000fe400078ec0ff */
[----:B------:R-:W-:Y:S02]  /*9950*/  LOP3.LUT R3, R3, 0xffff, RZ, 0xc0, !PT ;  /* 0x0000ffff03037812 */ /* 0x000fe400078ec0ff */
[----:B------:R-:W-:Y:S02]  /*9960*/  PRMT R19, R4, 0x3340, R1 ;  /* 0x0000334004137816 */ /* 0x000fe40000000001 */
[----:B------:R-:W-:-:S02]  /*9970*/  PRMT R0, R3, 0x3340, R0 ;  /* 0x0000334003007816 */ /* 0x000fc40000000000 */
[----:B------:R-:W-:Y:S02]  /*9980*/  PRMT R11, R8, 0x5410, R11 ;  /* 0x00005410080b7816 */ /* 0x000fe4000000000b */
[----:B------:R-:W-:Y:S02]  /*9990*/  PRMT R3, R10, 0x5410, R13 ;  /* 0x000054100a037816 */ /* 0x000fe4000000000d */
[----:B------:R-:W-:Y:S02]  /*99a0*/  PRMT R25, R14, 0x5410, R25 ;  /* 0x000054100e197816 */ /* 0x000fe40000000019 */
[----:B------:R-:W-:Y:S02]  /*99b0*/  PRMT R19, R12, 0x5410, R19 ;  /* 0x000054100c137816 */ /* 0x000fe40000000013 */
[----:B------:R-:W-:Y:S02]  /*99c0*/  PRMT R14, R15, 0x4210, R38 ;  /* 0x000042100f0e7816 */ /* 0x000fe40000000026 */
[----:B------:R-:W-:-:S02]  /*99d0*/  PRMT R12, R9, 0x4210, R36 ;  /* 0x00004210090c7816 */ /* 0x000fc40000000024 */
[----:B------:R-:W-:Y:S02]  /*99e0*/  PRMT R13, R11, 0x5210, R36 ;  /* 0x000052100b0d7816 */ /* 0x000fe40000000024 */
[----:B------:R-:W-:Y:S01]  /*99f0*/  PRMT R15, R3, 0x5210, R38 ;  /* 0x00005210030f7816 */ /* 0x000fe20000000026 */
[----:B------:R-:W-:Y:S01]  /*9a00*/  BAR.SYNC.DEFER_BLOCKING 0x0 ;  /* 0x0000000000007b1d */ /* 0x000fe20000010000 */
[----:B------:R-:W-:Y:S02]  /*9a10*/  SHF.R.U32.HI R4, RZ, 0x8, R64 ;  /* 0x00000008ff047819 */ /* 0x000fe40000011640 */
[----:B------:R-:W-:Y:S02]  /*9a20*/  PRMT R5, R6, 0x3340, R1 ;  /* 0x0000334006057816 */ /* 0x000fe40000000001 */
[----:B------:R-:W-:-:S03]  /*9a30*/  LOP3.LUT R4, R4, 0xffff, RZ, 0xc0, !PT ;  /* 0x0000ffff04047812 */ /* 0x000fc600078ec0ff */
[----:B------:R-:W0:Y:S01]  /*9a40*/  LDC R3, c[0x0][0x248] ;  /* 0x00009200ff037b82 */ /* 0x000e220000000800 */
[----:B------:R-:W-:Y:S02]  /*9a50*/  PRMT R8, R17, 0x4210, R52 ;  /* 0x0000421011087816 */ /* 0x000fe40000000034 */
[----:B------:R-:W-:Y:S02]  /*9a60*/  PRMT R29, R4, 0x3340, R1 ;  /* 0x00003340041d7816 */ /* 0x000fe40000000001 */
[----:B------:R-:W-:Y:S02]  /*9a70*/  SHF.R.U32.HI R4, RZ, 0x8, R41 ;  /* 0x00000008ff047819 */ /* 0x000fe40000011629 */
[----:B------:R-:W-:Y:S02]  /*9a80*/  PRMT R41, R7, 0x3340, R2 ;  /* 0x0000334007297816 */ /* 0x000fe40000000002 */
[----:B------:R-:W-:Y:S02]  /*9a90*/  LOP3.LUT R4, R4, 0xffff, RZ, 0xc0, !PT ;  /* 0x0000ffff04047812 */ /* 0x000fe400078ec0ff */
[----:B------:R-:W-:-:S02]  /*9aa0*/  PRMT R9, R19, 0x5210, R52 ;  /* 0x0000521013097816 */ /* 0x000fc40000000034 */
[----:B------:R-:W-:Y:S02]  /*9ab0*/  PRMT R4, R37, 0x3340, R4 ;  /* 0x0000334025047816 */ /* 0x000fe40000000004 */
[--C-:B------:R-:W-:Y:S02]  /*9ac0*/  PRMT R10, R23, 0x4210, R54.reuse ;  /* 0x00004210170a7816 */ /* 0x100fe40000000036 */
[----:B------:R-:W-:Y:S01]  /*9ad0*/  PRMT R37, R4, 0x5410, R5 ;  /* 0x0000541004257816 */ /* 0x000fe20000000005 */
[----:B------:R-:W-:Y:S01]  /*9ae0*/  STSM.16.M88.4 [R21], R12 ;  /* 0x0000000c15007844 */ /* 0x000fe20000000200 */
[----:B------:R-:W-:Y:S02]  /*9af0*/  PRMT R11, R25, 0x5210, R54 ;  /* 0x00005210190b7816 */ /* 0x000fe40000000036 */
[----:B------:R-:W-:Y:S01]  /*9b00*/  PRMT R29, R16, 0x5410, R29 ;  /* 0x00005410101d7816 */ /* 0x000fe2000000001d */
[----:B------:R-:W-:Y:S01]  /*9b10*/  BAR.SYNC.DEFER_BLOCKING 0x0 ;  /* 0x0000000000007b1d */ /* 0x000fe20000010000 */
[----:B------:R-:W-:-:S02]  /*9b20*/  PRMT R33, R18, 0x5410, R33 ;  /* 0x0000541012217816 */ /* 0x000fc40000000021 */
[C---:B--2---:R-:W-:Y:S01]  /*9b30*/  ISETP.GE.AND P0, PT, R131.reuse, UR4, PT ;  /* 0x0000000483007c0c */ /* 0x044fe2000bf06270 */
[----:B0-----:R-:W-:Y:S01]  /*9b40*/  IMAD R17, R2, R3, RZ ;  /* 0x0000000302117224 */ /* 0x001fe200078e02ff */
[----:B------:R-:W-:Y:S01]  /*9b50*/  PRMT R41, R0, 0x5410, R41 ;  /* 0x0000541000297816 */ /* 0x000fe20000000029 */
[----:B------:R-:W-:Y:S01]  /*9b60*/  ULDC UR4, c[0x0][0x244] ;  /* 0x0000910000047ab9 */ /* 0x000fe20000000800 */
[----:B------:R-:W0:Y:S01]  /*9b70*/  LDS.128 R4, [R20] ;  /* 0x0000000014047984 */ /* 0x000e220000000c00 */
[----:B------:R-:W-:Y:S01]  /*9b80*/  IMAD R16, R131, UR4, RZ ;  /* 0x0000000483107c24 */ /* 0x000fe2000f8e02ff */
[----:B------:R-:W-:Y:S01]  /*9b90*/  ISETP.LT.AND P3, PT, R2, UR5, !P0 ;  /* 0x0000000502007c0c */ /* 0x000fe2000c761270 */
[----:B------:R-:W-:Y:S01]  /*9ba0*/  BAR.SYNC.DEFER_BLOCKING 0x0 ;  /* 0x0000000000007b1d */ /* 0x000fe20000010000 */
[----:B------:R-:W-:Y:S02]  /*9bb0*/  LOP3.LUT R84, R84, 0xffff, RZ, 0xc0, !PT ;  /* 0x0000ffff54547812 */ /* 0x000fe400078ec0ff */
[----:B------:R-:W-:-:S02]  /*9bc0*/  LOP3.LUT R86, R86, 0xffff, RZ, 0xc0, !PT ;  /* 0x0000ffff56567812 */ /* 0x000fc400078ec0ff */
[----:B------:R-:W-:Y:S02]  /*9bd0*/  ISETP.LT.AND P1, PT, R136, UR5, !P0 ;  /* 0x0000000588007c0c */ /* 0x000fe4000c721270 */
[----:B---3--:R-:W-:Y:S02]  /*9be0*/  ISETP.LT.AND P2, PT, R135, UR5, !P0 ;  /* 0x0000000587007c0c */ /* 0x008fe4000c741270 */
[----:B------:R-:W-:Y:S02]  /*9bf0*/  ISETP.LT.AND P5, PT, R133, UR5, !P0 ;  /* 0x0000000585007c0c */ /* 0x000fe4000c7a1270 */
[----:B------:R-:W-:Y:S01]  /*9c00*/  ISETP.LT.AND P4, PT, R132, UR5, !P0 ;  /* 0x0000000584007c0c */ /* 0x000fe2000c781270 */
[----:B------:R1:W-:Y:S01]  /*9c10*/  STSM.16.M88.4 [R21], R8 ;  /* 0x0000000815007844 */ /* 0x0003e20000000200 */
[----:B------:R-:W-:Y:S01]  /*9c20*/  BAR.SYNC.DEFER_BLOCKING 0x0 ;  /* 0x0000000000007b1d */ /* 0x000fe20000010000 */
[--C-:B-1----:R-:W-:Y:S02]  /*9c30*/  PRMT R8, R27, 0x4210, R68.reuse ;  /* 0x000042101b087816 */ /* 0x102fe40000000044 */
[----:B------:R-:W-:-:S02]  /*9c40*/  PRMT R9, R29, 0x5210, R68 ;  /* 0x000052101d097816 */ /* 0x000fc40000000044 */
[--C-:B------:R-:W-:Y:S02]  /*9c50*/  PRMT R10, R31, 0x4210, R70.reuse ;  /* 0x000042101f0a7816 */ /* 0x100fe40000000046 */
[----:B------:R-:W-:Y:S01]  /*9c60*/  PRMT R11, R33, 0x5210, R70 ;  /* 0x00005210210b7816 */ /* 0x000fe20000000046 */
[----:B------:R-:W1:Y:S01]  /*9c70*/  LDS.128 R12, [R20] ;  /* 0x00000000140c7984 */ /* 0x000e620000000c00 */
[----:B------:R-:W-:Y:S01]  /*9c80*/  BAR.SYNC.DEFER_BLOCKING 0x0 ;  /* 0x0000000000007b1d */ /* 0x000fe20000010000 */
[----:B------:R-:W-:-:S04]  /*9c90*/  IADD3 R0, P6, R16, UR6, RZ ;  /* 0x0000000610007c10 */ /* 0x000fc8000ffde0ff */
[----:B------:R-:W-:Y:S01]  /*9ca0*/  LEA.HI.X.SX32 R2, R16, UR7, 0x1, P6 ;  /* 0x0000000710027c11 */ /* 0x000fe2000b0f0eff */
[----:B------:R2:W-:Y:S01]  /*9cb0*/  STSM.16.M88.4 [R21], R8 ;  /* 0x0000000815007844 */ /* 0x0005e20000000200 */
[----:B------:R-:W-:Y:S01]  /*9cc0*/  IADD3 R22, P6, R17, R0, RZ ;  /* 0x0000000011167210 */ /* 0x000fe20007fde0ff */
[----:B------:R-:W-:-:S03]  /*9cd0*/  IMAD R25, R3, 0x2, R17 ;  /* 0x0000000203197824 */ /* 0x000fc600078e0211 */
[----:B------:R-:W-:Y:S01]  /*9ce0*/  LEA.HI.X.SX32 R23, R17, R2, 0x1, P6 ;  /* 0x0000000211177211 */ /* 0x000fe200030f0eff */
[----:B------:R-:W-:Y:S06]  /*9cf0*/  BAR.SYNC.DEFER_BLOCKING 0x0 ;  /* 0x0000000000007b1d */ /* 0x000fec0000010000 */
[----:B------:R-:W3:Y:S01]  /*9d00*/  LDS.128 R16, [R20] ;  /* 0x0000000014107984 */ /* 0x000ee20000000c00 */
[--C-:B--2---:R-:W-:Y:S02]  /*9d10*/  PRMT R8, R35, 0x4210, R84.reuse ;  /* 0x0000421023087816 */ /* 0x104fe40000000054 */
[----:B------:R-:W-:-:S02]  /*9d20*/  PRMT R9, R37, 0x5210, R84 ;  /* 0x0000521025097816 */ /* 0x000fc40000000054 */
[--C-:B------:R-:W-:Y:S02]  /*9d30*/  PRMT R10, R39, 0x4210, R86.reuse ;  /* 0x00004210270a7816 */ /* 0x100fe40000000056 */
[----:B------:R-:W-:Y:S01]  /*9d40*/  PRMT R11, R41, 0x5210, R86 ;  /* 0x00005210290b7816 */ /* 0x000fe20000000056 */
[----:B------:R-:W-:Y:S01]  /*9d50*/  BAR.SYNC.DEFER_BLOCKING 0x0 ;  /* 0x0000000000007b1d */ /* 0x000fe20000010000 */
[----:B------:R-:W-:Y:S01]  /*9d60*/  IADD3 R24, P6, R25, R0, RZ ;  /* 0x0000000019187210 */ /* 0x000fe20007fde0ff */
[----:B------:R-:W-:-:S03]  /*9d70*/  IMAD R27, R3, 0x2, R25 ;  /* 0x00000002031b7824 */ /* 0x000fc600078e0219 */
[----:B------:R-:W-:Y:S01]  /*9d80*/  LEA.HI.X.SX32 R25, R25, R2, 0x1, P6 ;  /* 0x0000000219197211 */ /* 0x000fe200030f0eff */
[----:B------:R-:W-:Y:S01]  /*9d90*/  IMAD R29, R3, 0x2, R27 ;  /* 0x00000002031d7824 */ /* 0x000fe200078e021b */
[----:B------:R2:W-:Y:S01]  /*9da0*/  STSM.16.M88.4 [R21], R8 ;  /* 0x0000000815007844 */ /* 0x0005e20000000200 */
[----:B------:R-:W-:Y:S01]  /*9db0*/  BAR.SYNC.DEFER_BLOCKING 0x0 ;  /* 0x0000000000007b1d */ /* 0x000fe20000010000 */
[----:B------:R-:W-:Y:S02]  /*9dc0*/  IADD3 R26, P6, R27, R0, RZ ;  /* 0x000000001b1a7210 */ /* 0x000fe40007fde0ff */
[----:B0-----:R-:W-:Y:S02]  /*9dd0*/  PRMT R35, R4, 0x7770, RZ ;  /* 0x0000777004237816 */ /* 0x001fe400000000ff */
[----:B------:R-:W-:Y:S02]  /*9de0*/  PRMT R31, R5, 0x7770, RZ ;  /* 0x00007770051f7816 */ /* 0x000fe400000000ff */
[----:B------:R-:W-:-:S02]  /*9df0*/  LEA.HI.X.SX32 R27, R27, R2, 0x1, P6 ;  /* 0x000000021b1b7211 */ /* 0x000fc400030f0eff */
[----:B------:R-:W-:Y:S02]  /*9e00*/  PRMT R33, R6, 0x7770, RZ ;  /* 0x0000777006217816 */ /* 0x000fe400000000ff */
[----:B--2---:R-:W-:-:S04]  /*9e10*/  IADD3 R8, P6, R29, R0, RZ ;  /* 0x000000001d087210 */ /* 0x004fc80007fde0ff */
[----:B------:R-:W-:Y:S01]  /*9e20*/  LEA.HI.X.SX32 R9, R29, R2, 0x1, P6 ;  /* 0x000000021d097211 */ /* 0x000fe200030f0eff */
[----:B------:R-:W-:Y:S04]  /*9e30*/  @P3 STG.E.U8 desc[UR16][R22.64], R35 ;  /* 0x0000002316003986 */ /* 0x000fe8000c101110 */
[----:B------:R0:W-:Y:S01]  /*9e40*/  @P1 STG.E.U8 desc[UR16][R24.64], R31 ;  /* 0x0000001f18001986 */ /* 0x0001e2000c101110 */
[----:B------:R-:W-:Y:S02]  /*9e50*/  ISETP.LT.AND P3, PT, R90, UR5, !P0 ;  /* 0x000000055a007c0c */ /* 0x000fe4000c761270 */
[----:B------:R-:W-:Y:S01]  /*9e60*/  ISETP.LT.AND P1, PT, R92, UR5, !P0 ;  /* 0x000000055c007c0c */ /* 0x000fe2000c721270 */
[----:B------:R-:W2:Y:S04]  /*9e70*/  LDL.LU R90, [R1+0x128] ;  /* 0x00012800015a7983 */ /* 0x000ea80000300800 */
[----:B------:R-:W-:Y:S01]  /*9e80*/  @P2 STG.E.U8 desc[UR16][R26.64], R33 ;  /* 0x000000211a002986 */ /* 0x000fe2000c101110 */
[----:B0-----:R-:W-:-:S03]  /*9e90*/  PRMT R31, R7, 0x7770, RZ ;  /* 0x00007770071f7816 */ /* 0x001fc600000000ff */
[----:B------:R-:W4:Y:S01]  /*9ea0*/  LDL.LU R92, [R1+0x124] ;  /* 0x00012400015c7983 */ /* 0x000f220000300800 */
[----:B------:R-:W-:-:S03]  /*9eb0*/  ISETP.LT.AND P2, PT, R91, UR5, !P0 ;  /* 0x000000055b007c0c */ /* 0x000fc6000c741270 */
[----:B------:R0:W-:Y:S01]  /*9ec0*/  @P5 STG.E.U8 desc[UR16][R8.64], R31 ;  /* 0x0000001f08005986 */ /* 0x0001e2000c101110 */
[----:B------:R-:W-:-:S03]  /*9ed0*/  ISETP.LT.AND P5, PT, R89, UR5, !P0 ;  /* 0x0000000559007c0c */ /* 0x000fc6000c7a1270 */
[----:B------:R-:W3:Y:S04]  /*9ee0*/  LDL.LU R91, [R1+0x120] ;  /* 0x00012000015b7983 */ /* 0x000ee80000300800 */
[----:B------:R-:W3:Y:S01]  /*9ef0*/  LDL.LU R89, [R1+0x11c] ;  /* 0x00011c0001597983 */ /* 0x000ee20000300800 */
[----:B------:R-:W-:-:S04]  /*9f00*/  IMAD R11, R3, 0x2, R29 ;  /* 0x00000002030b7824 */ /* 0x000fc800078e021d */
[----:B------:R-:W-:Y:S01]  /*9f10*/  IMAD R21, R3, 0x2, R11 ;  /* 0x0000000203157824 */ /* 0x000fe200078e020b */
[----:B------:R-:W-:-:S03]  /*9f20*/  IADD3 R10, P6, R11, R0, RZ ;  /* 0x000000000b0a7210 */ /* 0x000fc60007fde0ff */
[----:B------:R-:W-:Y:S01]  /*9f30*/  IMAD R25, R3, 0x2, R21 ;  /* 0x0000000203197824 */ /* 0x000fe200078e0215 */
[----:B------:R-:W-:Y:S02]  /*9f40*/  LEA.HI.X.SX32 R11, R11, R2, 0x1, P6 ;  /* 0x000000020b0b7211 */ /* 0x000fe400030f0eff */
[C---:B------:R-:W-:Y:S02]  /*9f50*/  IADD3 R22, P6, R21.reuse, R0, RZ ;  /* 0x0000000015167210 */ /* 0x040fe40007fde0ff */
[----:B------:R-:W-:Y:S02]  /*9f60*/  PRMT R29, R4, 0x7771, RZ ;  /* 0x00007771041d7816 */ /* 0x000fe400000000ff */
[----:B------:R-:W-:Y:S01]  /*9f70*/  LEA.HI.X.SX32 R23, R21, R2, 0x1, P6 ;  /* 0x0000000215177211 */ /* 0x000fe200030f0eff */
[----:B------:R-:W-:Y:S01]  /*9f80*/  IMAD R21, R3, 0x2, R25 ;  /* 0x0000000203157824 */ /* 0x000fe200078e0219 */
[----:B------:R-:W-:Y:S01]  /*9f90*/  IADD3 R24, P6, R25, R0, RZ ;  /* 0x0000000019187210 */ /* 0x000fe20007fde0ff */
[----:B------:R1:W-:Y:S01]  /*9fa0*/  @P4 STG.E.U8 desc[UR16][R10.64], R29 ;  /* 0x0000001d0a004986 */ /* 0x0003e2000c101110 */
[----:B------:R-:W-:-:S02]  /*9fb0*/  ISETP.LT.AND P4, PT, R88, UR5, !P0 ;  /* 0x0000000558007c0c */ /* 0x000fc4000c781270 */
[----:B------:R-:W-:Y:S01]  /*9fc0*/  LEA.HI.X.SX32 R25, R25, R2, 0x1, P6 ;  /* 0x0000000219197211 */ /* 0x000fe200030f0eff */
[----:B------:R-:W3:Y:S01]  /*9fd0*/  LDL.LU R88, [R1+0x118] ;  /* 0x0001180001587983 */ /* 0x000ee20000300800 */
[----:B0-----:R-:W-:Y:S01]  /*9fe0*/  IADD3 R8, P6, R21, R0, RZ ;  /* 0x0000000015087210 */ /* 0x001fe20007fde0ff */
[----:B-1----:R-:W-:-:S03]  /*9ff0*/  IMAD R11, R3, 0x2, R21 ;  /* 0x00000002030b7824 */ /* 0x002fc600078e0215 */
[----:B------:R-:W-:Y:S02]  /*a000*/  LEA.HI.X.SX32 R9, R21, R2, 0x1, P6 ;  /* 0x0000000215097211 */ /* 0x000fe400030f0eff */
[----:B------:R-:W-:Y:S02]  /*a010*/  PRMT R27, R5, 0x7771, RZ ;  /* 0x00007771051b7816 */ /* 0x000fe400000000ff */
[----:B------:R-:W-:Y:S01]  /*a020*/  IADD3 R10, P6, R11, R0, RZ ;  /* 0x000000000b0a7210 */ /* 0x000fe20007fde0ff */
[----:B------:R-:W-:Y:S01]  /*a030*/  IMAD R21, R3, 0x2, R11 ;  /* 0x0000000203157824 */ /* 0x000fe200078e020b */
[----:B------:R-:W-:Y:S02]  /*a040*/  PRMT R33, R6, 0x7771, RZ ;  /* 0x0000777106217816 */ /* 0x000fe400000000ff */
[----:B------:R-:W-:Y:S02]  /*a050*/  PRMT R29, R7, 0x7771, RZ ;  /* 0x00007771071d7816 */ /* 0x000fe400000000ff */
[----:B------:R-:W-:-:S02]  /*a060*/  LEA.HI.X.SX32 R11, R11, R2, 0x1, P6 ;  /* 0x000000020b0b7211 */ /* 0x000fc400030f0eff */
[----:B------:R-:W-:Y:S01]  /*a070*/  PRMT R31, R4, 0x7772, RZ ;  /* 0x00007772041f7816 */ /* 0x000fe200000000ff */
[----:B------:R0:W-:Y:S04]  /*a080*/  @P3 STG.E.U8 desc[UR16][R22.64], R27 ;  /* 0x0000001b16003986 */ /* 0x0001e8000c101110 */
[----:B------:R-:W-:Y:S04]  /*a090*/  @P1 STG.E.U8 desc[UR16][R24.64], R33 ;  /* 0x0000002118001986 */ /* 0x000fe8000c101110 */
[----:B------:R1:W-:Y:S04]  /*a0a0*/  @P2 STG.E.U8 desc[UR16][R8.64], R29 ;  /* 0x0000001d08002986 */ /* 0x0003e8000c101110 */
[----:B------:R1:W-:Y:S01]  /*a0b0*/  @P5 STG.E.U8 desc[UR16][R10.64], R31 ;  /* 0x0000001f0a005986 */ /* 0x0003e2000c101110 */
[----:B--2---:R-:W-:-:S03]  /*a0c0*/  ISETP.LT.AND P3, PT, R90, UR5, !P0 ;  /* 0x000000055a007c0c */ /* 0x004fc6000c761270 */
[----:B------:R-:W2:Y:S01]  /*a0d0*/  LDL.LU R90, [R1+0x114] ;  /* 0x00011400015a7983 */ /* 0x000ea20000300800 */
[----:B----4-:R-:W-:-:S03]  /*a0e0*/  ISETP.LT.AND P1, PT, R92, UR5, !P0 ;  /* 0x000000055c007c0c */ /* 0x010fc6000c721270 */
[----:B------:R-:W4:Y:S01]  /*a0f0*/  LDL.LU R92, [R1+0x110] ;  /* 0x00011000015c7983 */ /* 0x000f220000300800 */
[----:B---3--:R-:W-:-:S03]  /*a100*/  ISETP.LT.AND P2, PT, R91, UR5, !P0 ;  /* 0x000000055b007c0c */ /* 0x008fc6000c741270 */
[----:B------:R-:W3:Y:S01]  /*a110*/  LDL.LU R91, [R1+0x10c] ;  /* 0x00010c00015b7983 */ /* 0x000ee20000300800 */
[----:B------:R-:W-:-:S03]  /*a120*/  ISETP.LT.AND P5, PT, R89, UR5, !P0 ;  /* 0x0000000559007c0c */ /* 0x000fc6000c7a1270 */
[----:B------:R-:W3:Y:S01]  /*a130*/  LDL.LU R89, [R1+0x108] ;  /* 0x0001080001597983 */ /* 0x000ee20000300800 */
[----:B0-----:R-:W-:Y:S01]  /*a140*/  IMAD R27, R3, 0x2, R21 ;  /* 0x00000002031b7824 */ /* 0x001fe200078e0215 */
[----:B------:R-:W-:-:S03]  /*a150*/  IADD3 R22, P6, R21, R0, RZ ;  /* 0x0000000015167210 */ /* 0x000fc60007fde0ff */
[----:B-1----:R-:W-:Y:S01]  /*a160*/  IMAD R9, R3, 0x2, R27 ;  /* 0x0000000203097824 */ /* 0x002fe200078e021b */
[----:B------:R-:W-:Y:S02]  /*a170*/  LEA.HI.X.SX32 R23, R21, R2, 0x1, P6 ;  /* 0x0000000215177211 */ /* 0x000fe400030f0eff */
[----:B------:R-:W-:Y:S02]  /*a180*/  IADD3 R24, P6, R27, R0, RZ ;  /* 0x000000001b187210 */ /* 0x000fe40007fde0ff */
[----:B------:R-:W-:Y:S01]  /*a190*/  PRMT R33, R5, 0x7772, RZ ;  /* 0x0000777205217816 */ /* 0x000fe200000000ff */
[----:B------:R-:W-:Y:S01]  /*a1a0*/  IMAD R11, R3, 0x2, R9 ;  /* 0x00000002030b7824 */ /* 0x000fe200078e0209 */
[----:B------:R-:W-:Y:S02]  /*a1b0*/  LEA.HI.X.SX32 R25, R27, R2, 0x1, P6 ;  /* 0x000000021b197211 */ /* 0x000fe400030f0eff */
[----:B------:R-:W-:Y:S01]  /*a1c0*/  IADD3 R8, P6, R9, R0, RZ ;  /* 0x0000000009087210 */ /* 0x000fe20007fde0ff */
[----:B------:R0:W-:Y:S01]  /*a1d0*/  @P4 STG.E.U8 desc[UR16][R22.64], R33 ;  /* 0x0000002116004986 */ /* 0x0001e2000c101110 */
[----:B------:R-:W-:-:S02]  /*a1e0*/  IMAD R21, R3, 0x2, R11 ;  /* 0x0000000203157824 */ /* 0x000fc400078e020b */
[----:B------:R-:W-:Y:S02]  /*a1f0*/  LEA.HI.X.SX32 R9, R9, R2, 0x1, P6 ;  /* 0x0000000209097211 */ /* 0x000fe400030f0eff */
[----:B------:R-:W-:Y:S02]  /*a200*/  ISETP.LT.AND P4, PT, R88, UR5, !P0 ;  /* 0x0000000558007c0c */ /* 0x000fe4000c781270 */
[----:B------:R-:W3:Y:S01]  /*a210*/  LDL.LU R88, [R1+0x104] ;  /* 0x0001040001587983 */ /* 0x000ee20000300800 */
[C---:B------:R-:W-:Y:S02]  /*a220*/  IADD3 R10, P6, R11.reuse, R0, RZ ;  /* 0x000000000b0a7210 */ /* 0x040fe40007fde0ff */
[----:B------:R-:W-:Y:S02]  /*a230*/  PRMT R29, R6, 0x7772, RZ ;  /* 0x00007772061d7816 */ /* 0x000fe400000000ff */
[----:B------:R-:W-:Y:S02]  /*a240*/  LEA.HI.X.SX32 R11, R11, R2, 0x1, P6 ;  /* 0x000000020b0b7211 */ /* 0x000fe400030f0eff */
[----:B0-----:R-:W-:Y:S01]  /*a250*/  IADD3 R22, P6, R21, R0, RZ ;  /* 0x0000000015167210 */ /* 0x001fe20007fde0ff */
[----:B------:R0:W-:Y:S01]  /*a260*/  @P3 STG.E.U8 desc[UR16][R24.64], R29 ;  /* 0x0000001d18003986 */ /* 0x0001e2000c101110 */
[----:B------:R-:W-:-:S02]  /*a270*/  PRMT R31, R7, 0x7772, RZ ;  /* 0x00007772071f7816 */ /* 0x000fc400000000ff */
[----:B------:R-:W-:Y:S02]  /*a280*/  PRMT R27, R5, 0x7773, RZ ;  /* 0x00007773051b7816 */ /* 0x000fe400000000ff */
[----:B------:R-:W-:Y:S01]  /*a290*/  LEA.HI.X.SX32 R23, R21, R2, 0x1, P6 ;  /* 0x0000000215177211 */ /* 0x000fe200030f0eff */
[----:B------:R1:W-:Y:S01]  /*a2a0*/  @P1 STG.E.U8 desc[UR16][R8.64], R31 ;  /* 0x0000001f08001986 */ /* 0x0003e2000c101110 */
[----:B0-----:R-:W-:-:S05]  /*a2b0*/  PRMT R29, R4, 0x7773, RZ ;  /* 0x00007773041d7816 */ /* 0x001fca00000000ff */
        /* <DEDUP_REMOVED lines=9> */
[----:B------:R-:W4:Y:S01]  /*a350*/  LDL.LU R89, [R1+0xf4] ;  /* 0x0000f40001597983 */ /* 0x000f220000300800 */
[----:B------:R-:W-:-:S04]  /*a360*/  IMAD R5, R3, 0x2, R21 ;  /* 0x0000000203057824 */ /* 0x000fc800078e0215 */
[----:B-1----:R-:W-:Y:S01]  /*a370*/  IMAD R9, R3, 0x2, R5 ;  /* 0x0000000203097824 */ /* 0x002fe200078e0205 */
[----:B------:R-:W-:-:S03]  /*a380*/  IADD3 R4, P6, R5, R0, RZ ;  /* 0x0000000005047210 */ /* 0x000fc60007fde0ff */
[----:B------:R-:W-:Y:S01]  /*a390*/  IMAD R21, R3, 0x2, R9 ;  /* 0x0000000203157824 */ /* 0x000fe200078e0209 */
[----:B------:R-:W-:Y:S02]  /*a3a0*/  LEA.HI.X.SX32 R5, R5, R2, 0x1, P6 ;  /* 0x0000000205057211 */ /* 0x000fe400030f0eff */
[----:B------:R-:W-:Y:S02]  /*a3b0*/  IADD3 R8, P6, R9, R0, RZ ;  /* 0x0000000009087210 */ /* 0x000fe40007fde0ff */
[----:B------:R-:W-:Y:S01]  /*a3c0*/  PRMT R25, R6, 0x7773, RZ ;  /* 0x0000777306197816 */ /* 0x000fe200000000ff */
[----:B0-----:R-:W-:Y:S01]  /*a3d0*/  IMAD R11, R3, 0x2, R21 ;  /* 0x00000002030b7824 */ /* 0x001fe200078e0215 */
[----:B------:R-:W-:Y:S02]  /*a3e0*/  LEA.HI.X.SX32 R9, R9, R2, 0x1, P6 ;  /* 0x0000000209097211 */ /* 0x000fe400030f0eff */
[----:B------:R-:W-:Y:S01]  /*a3f0*/  IADD3 R6, P6, R21, R0, RZ ;  /* 0x0000000015067210 */ /* 0x000fe20007fde0ff */
[----:B------:R0:W-:Y:S01]  /*a400*/  @P4 STG.E.U8 desc[UR16][R4.64], R25 ;  /* 0x0000001904004986 */ /* 0x0001e2000c101110 */
[----:B------:R-:W-:-:S02]  /*a410*/  PRMT R23, R7, 0x7773, RZ ;  /* 0x0000777307177816 */ /* 0x000fc400000000ff */
[----:B------:R-:W-:Y:S02]  /*a420*/  ISETP.LT.AND P4, PT, R88, UR5, !P0 ;  /* 0x0000000558007c0c */ /* 0x000fe4000c781270 */
[----:B------:R-:W4:Y:S01]  /*a430*/  LDL.LU R88, [R1+0xf0] ;  /* 0x0000f00001587983 */ /* 0x000f220000300800 */
[----:B------:R-:W-:Y:S02]  /*a440*/  LEA.HI.X.SX32 R7, R21, R2, 0x1, P6 ;  /* 0x0000000215077211 */ /* 0x000fe400030f0eff */
[----:B------:R-:W-:Y:S01]  /*a450*/  IADD3 R10, P6, R11, R0, RZ ;  /* 0x000000000b0a7210 */ /* 0x000fe20007fde0ff */
[----:B0-----:R-:W-:Y:S01]  /*a460*/  IMAD R5, R3, 0x2, R11 ;  /* 0x0000000203057824 */ /* 0x001fe200078e020b */
[----:B------:R-:W-:Y:S02]  /*a470*/  PRMT R27, R12, 0x7770, RZ ;  /* 0x000077700c1b7816 */ /* 0x000fe400000000ff */
[----:B------:R-:W-:Y:S02]  /*a480*/  LEA.HI.X.SX32 R11, R11, R2, 0x1, P6 ;  /* 0x000000020b0b7211 */ /* 0x000fe400030f0eff */
[----:B------:R-:W-:Y:S01]  /*a490*/  IADD3 R4, P6, R5, R0, RZ ;  /* 0x0000000005047210 */ /* 0x000fe20007fde0ff */
[----:B------:R-:W-:Y:S01]  /*a4a0*/  @P3 STG.E.U8 desc[UR16][R8.64], R23 ;  /* 0x0000001708003986 */ /* 0x000fe2000c101110 */
[----:B------:R-:W-:Y:S01]  /*a4b0*/  PRMT R29, R13, 0x7770, RZ ;  /* 0x000077700d1d7816 */ /* 0x000fe200000000ff */
[----:B------:R-:W-:Y:S01]  /*a4c0*/  IMAD R21, R3, 0x2, R5 ;  /* 0x0000000203157824 */ /* 0x000fe200078e0205 */
[----:B------:R-:W-:Y:S01]  /*a4d0*/  LEA.HI.X.SX32 R5, R5, R2, 0x1, P6 ;  /* 0x0000000205057211 */ /* 0x000fe200030f0eff */
[----:B------:R0:W-:Y:S04]  /*a4e0*/  @P1 STG.E.U8 desc[UR16][R6.64], R27 ;  /* 0x0000001b06001986 */ /* 0x0001e8000c101110 */
[----:B------:R1:W-:Y:S01]  /*a4f0*/  @P2 STG.E.U8 desc[UR16][R10.64], R29 ;  /* 0x0000001d0a002986 */ /* 0x0003e2000c101110 */
[----:B0-----:R-:W-:-:S05]  /*a500*/  PRMT R27, R14, 0x7770, RZ ;  /* 0x000077700e1b7816 */ /* 0x001fca00000000ff */
[----:B------:R0:W-:Y:S01]  /*a510*/  @P5 STG.E.U8 desc[UR16][R4.64], R27 ;  /* 0x0000001b04005986 */ /* 0x0001e2000c101110 */
[----:B--2---:R-:W-:-:S03]  /*a520*/  ISETP.LT.AND P3, PT, R90, UR5, !P0 ;  /* 0x000000055a007c0c */ /* 0x004fc6000c761270 */
[----:B------:R-:W2:Y:S04]  /*a530*/  LDL.LU R90, [R1+0xec] ;  /* 0x0000ec00015a7983 */ /* 0x000ea80000300800 */
[----:B------:R-:W2:Y:S01]  /*a540*/  LDL.LU R22, [R1+0xe8] ;  /* 0x0000e80001167983 */ /* 0x000ea20000300800 */
[----:B---3--:R-:W-:-:S03]  /*a550*/  ISETP.LT.AND P2, PT, R91, UR5, !P0 ;  /* 0x000000055b007c0c */ /* 0x008fc6000c741270 */
[----:B------:R-:W3:Y:S01]  /*a560*/  LDL.LU R91, [R1+0xe4] ;  /* 0x0000e400015b7983 */ /* 0x000ee20000300800 */
[----:B----4-:R-:W-:-:S03]  /*a570*/  ISETP.LT.AND P5, PT, R89, UR5, !P0 ;  /* 0x0000000559007c0c */ /* 0x010fc6000c7a1270 */
[----:B------:R-:W4:Y:S01]  /*a580*/  LDL.LU R89, [R1+0xe0] ;  /* 0x0000e00001597983 */ /* 0x000f220000300800 */
[----:B------:R-:W-:Y:S01]  /*a590*/  IADD3 R8, P6, R21, R0, RZ ;  /* 0x0000000015087210 */ /* 0x000fe20007fde0ff */
[----:B------:R-:W-:-:S03]  /*a5a0*/  IMAD R7, R3, 0x2, R21 ;  /* 0x0000000203077824 */ /* 0x000fc600078e0215 */
[----:B------:R-:W-:Y:S01]  /*a5b0*/  LEA.HI.X.SX32 R9, R21, R2, 0x1, P6 ;  /* 0x0000000215097211 */ /* 0x000fe200030f0eff */
[----:B-1----:R-:W-:Y:S01]  /*a5c0*/  IMAD R11, R3, 0x2, R7 ;  /* 0x00000002030b7824 */ /* 0x002fe200078e0207 */
[----:B------:R-:W-:Y:S02]  /*a5d0*/  IADD3 R6, P6, R7, R0, RZ ;  /* 0x0000000007067210 */ /* 0x000fe40007fde0ff */
[----:B------:R-:W-:Y:S01]  /*a5e0*/  PRMT R25, R15, 0x7770, RZ ;  /* 0x000077700f197816 */ /* 0x000fe200000000ff */
[----:B------:R-:W-:Y:S01]  /*a5f0*/  IMAD R21, R3, 0x2, R11 ;  /* 0x0000000203157824 */ /* 0x000fe200078e020b */
[----:B------:R-:W-:Y:S02]  /*a600*/  LEA.HI.X.SX32 R7, R7, R2, 0x1, P6 ;  /* 0x0000000207077211 */ /* 0x000fe400030f0eff */
[----:B------:R-:W-:Y:S01]  /*a610*/  IADD3 R10, P6, R11, R0, RZ ;  /* 0x000000000b0a7210 */ /* 0x000fe20007fde0ff */
[----:B------:R1:W-:Y:S01]  /*a620*/  @P4 STG.E.U8 desc[UR16][R8.64], R25 ;  /* 0x0000001908004986 */ /* 0x0003e2000c101110 */
[----:B------:R-:W-:-:S02]  /*a630*/  ISETP.LT.AND P1, PT, R92, UR5, !P0 ;  /* 0x000000055c007c0c */ /* 0x000fc4000c721270 */
[----:B------:R-:W-:Y:S02]  /*a640*/  LEA.HI.X.SX32 R11, R11, R2, 0x1, P6 ;  /* 0x000000020b0b7211 */ /* 0x000fe400030f0eff */
[----:B0-----:R-:W-:Y:S02]  /*a650*/  IADD3 R4, P6, R21, R0, RZ ;  /* 0x0000000015047210 */ /* 0x001fe40007fde0ff */
[----:B------:R-:W-:Y:S02]  /*a660*/  ISETP.LT.AND P4, PT, R88, UR5, !P0 ;  /* 0x0000000558007c0c */ /* 0x000fe4000c781270 */
[----:B------:R-:W4:Y:S01]  /*a670*/  LDL.LU R88, [R1+0xdc] ;  /* 0x0000dc0001587983 */ /* 0x000f220000300800 */
[----:B-1----:R-:W-:Y:S01]  /*a680*/  IMAD R9, R3, 0x2, R21 ;  /* 0x0000000203097824 */ /* 0x002fe200078e0215 */
[----:B------:R-:W-:Y:S02]  /*a690*/  PRMT R23, R12, 0x7771, RZ ;  /* 0x000077710c177816 */ /* 0x000fe400000000ff */
[----:B------:R-:W-:-:S02]  /*a6a0*/  LEA.HI.X.SX32 R5, R21, R2, 0x1, P6 ;  /* 0x0000000215057211 */ /* 0x000fc400030f0eff */
[----:B------:R-:W-:Y:S01]  /*a6b0*/  IADD3 R8, P6, R9, R0, RZ ;  /* 0x0000000009087210 */ /* 0x000fe20007fde0ff */
[----:B------:R0:W-:Y:S01]  /*a6c0*/  @P3 STG.E.U8 desc[UR16][R6.64], R23 ;  /* 0x0000001706003986 */ /* 0x0001e2000c101110 */
[----:B------:R-:W-:Y:S02]  /*a6d0*/  PRMT R27, R13, 0x7771, RZ ;  /* 0x000077710d1b7816 */ /* 0x000fe400000000ff */
[----:B------:R-:W-:-:S03]  /*a6e0*/  PRMT R25, R14, 0x7771, RZ ;  /* 0x000077710e197816 */ /* 0x000fc600000000ff */
[----:B------:R-:W-:Y:S01]  /*a6f0*/  @P1 STG.E.U8 desc[UR16][R10.64], R27 ;  /* 0x0000001b0a001986 */ /* 0x000fe2000c101110 */
[----:B0-----:R-:W-:Y:S01]  /*a700*/  IMAD R7, R3, 0x2, R9 ;  /* 0x0000000203077824 */ /* 0x001fe200078e0209 */
[----:B------:R-:W-:Y:S02]  /*a710*/  LEA.HI.X.SX32 R9, R9, R2, 0x1, P6 ;  /* 0x0000000209097211 */ /* 0x000fe400030f0eff */
[----:B------:R-:W-:Y:S01]  /*a720*/  PRMT R23, R15, 0x7771, RZ ;  /* 0x000077710f177816 */ /* 0x000fe200000000ff */
[----:B------:R0:W-:Y:S04]  /*a730*/  @P2 STG.E.U8 desc[UR16][R4.64], R25 ;  /* 0x0000001904002986 */ /* 0x0001e8000c101110 */
[----:B------:R1:W-:Y:S01]  /*a740*/  @P5 STG.E.U8 desc[UR16][R8.64], R23 ;  /* 0x0000001708005986 */ /* 0x0003e2000c101110 */
[----:B--2---:R-:W-:-:S03]  /*a750*/  ISETP.LT.AND P3, PT, R90, UR5, !P0 ;  /* 0x000000055a007c0c */ /* 0x004fc6000c761270 */
[----:B------:R-:W2:Y:S01]  /*a760*/  LDL.LU R90, [R1+0xd8] ;  /* 0x0000d800015a7983 */ /* 0x000ea20000300800 */
[----:B------:R-:W-:-:S03]  /*a770*/  ISETP.LT.AND P1, PT, R22, UR5, !P0 ;  /* 0x0000000516007c0c */ /* 0x000fc6000c721270 */
[----:B------:R-:W2:Y:S01]  /*a780*/  LDL.LU R22, [R1+0xd4] ;  /* 0x0000d40001167983 */ /* 0x000ea20000300800 */
[----:B---3--:R-:W-:-:S03]  /*a790*/  ISETP.LT.AND P2, PT, R91, UR5, !P0 ;  /* 0x000000055b007c0c */ /* 0x008fc6000c741270 */
[----:B------:R-:W3:Y:S01]  /*a7a0*/  LDL.LU R91, [R1+0xd0] ;  /* 0x0000d000015b7983 */ /* 0x000ee20000300800 */
[----:B----4-:R-:W-:-:S03]  /*a7b0*/  ISETP.LT.AND P5, PT, R89, UR5, !P0 ;  /* 0x0000000559007c0c */ /* 0x010fc6000c7a1270 */
[----:B------:R-:W4:Y:S01]  /*a7c0*/  LDL.LU R89, [R1+0xcc] ;  /* 0x0000cc0001597983 */ /* 0x000f220000300800 */
[----:B------:R-:W-:Y:S01]  /*a7d0*/  IMAD R21, R3, 0x2, R7 ;  /* 0x0000000203157824 */ /* 0x000fe200078e0207 */
[----:B------:R-:W-:-:S03]  /*a7e0*/  IADD3 R6, P6, R7, R0, RZ ;  /* 0x0000000007067210 */ /* 0x000fc60007fde0ff */
[----:B0-----:R-:W-:Y:S01]  /*a7f0*/  IMAD R5, R3, 0x2, R21 ;  /* 0x0000000203057824 */ /* 0x001fe200078e0215 */
[----:B------:R-:W-:Y:S02]  /*a800*/  LEA.HI.X.SX32 R7, R7, R2, 0x1, P6 ;  /* 0x0000000207077211 */ /* 0x000fe400030f0eff */
[----:B------:R-:W-:Y:S02]  /*a810*/  IADD3 R10, P6, R21, R0, RZ ;  /* 0x00000000150a7210 */ /* 0x000fe40007fde0ff */
[----:B------:R-:W-:Y:S01]  /*a820*/  PRMT R27, R12, 0x7772, RZ ;  /* 0x000077720c1b7816 */ /* 0x000fe200000000ff */
[----:B-1----:R-:W-:Y:S01]  /*a830*/  IMAD R9, R3, 0x2, R5 ;  /* 0x0000000203097824 */ /* 0x002fe200078e0205 */
[----:B------:R-:W-:Y:S02]  /*a840*/  LEA.HI.X.SX32 R11, R21, R2, 0x1, P6 ;  /* 0x00000002150b7211 */ /* 0x000fe400030f0eff */
[----:B------:R-:W-:Y:S01]  /*a850*/  IADD3 R4, P6, R5, R0, RZ ;  /* 0x0000000005047210 */ /* 0x000fe20007fde0ff */
[----:B------:R0:W-:Y:S01]  /*a860*/  @P4 STG.E.U8 desc[UR16][R6.64], R27 ;  /* 0x0000001b06004986 */ /* 0x0001e2000c101110 */
[----:B------:R-:W-:-:S02]  /*a870*/  IMAD R21, R3, 0x2, R9 ;  /* 0x0000000203157824 */ /* 0x000fc400078e0209 */
[----:B------:R-:W-:Y:S02]  /*a880*/  LEA.HI.X.SX32 R5, R5, R2, 0x1, P6 ;  /* 0x0000000205057211 */ /* 0x000fe400030f0eff */
[----:B------:R-:W-:Y:S02]  /*a890*/  IADD3 R8, P6, R9, R0, RZ ;  /* 0x0000000009087210 */ /* 0x000fe40007fde0ff */
[----:B------:R-:W-:Y:S02]  /*a8a0*/  ISETP.LT.AND P4, PT, R88, UR5, !P0 ;  /* 0x0000000558007c0c */ /* 0x000fe4000c781270 */
[----:B------:R-:W3:Y:S01]  /*a8b0*/  LDL.LU R88, [R1+0xc8] ;  /* 0x0000c80001587983 */ /* 0x000ee20000300800 */
        /* <DEDUP_REMOVED lines=8> */
[----:B0-----:R-:W-:-:S03]  /*a940*/  PRMT R25, R12, 0x7773, RZ ;  /* 0x000077730c197816 */ /* 0x001fc600000000ff */
[----:B------:R-:W-:Y:S04]  /*a950*/  @P2 STG.E.U8 desc[UR16][R8.64], R27 ;  /* 0x0000001b08002986 */ /* 0x000fe8000c101110 */
[----:B------:R0:W-:Y:S01]  /*a960*/  @P5 STG.E.U8 desc[UR16][R6.64], R25 ;  /* 0x0000001906005986 */ /* 0x0001e2000c101110 */
[----:B--2---:R-:W-:-:S03]  /*a970*/  ISETP.LT.AND P3, PT, R90, UR5, !P0 ;  /* 0x000000055a007c0c */ /* 0x004fc6000c761270 */
[----:B------:R-:W2:Y:S01]  /*a980*/  LDL.LU R90, [R1+0xc4] ;  /* 0x0000c400015a7983 */ /* 0x000ea20000300800 */
[----:B------:R-:W-:-:S03]  /*a990*/  ISETP.LT.AND P1, PT, R22, UR5, !P0 ;  /* 0x0000000516007c0c */ /* 0x000fc6000c721270 */
[----:B------:R-:W2:Y:S04]  /*a9a0*/  LDL.LU R22, [R1+0xc0] ;  /* 0x0000c00001167983 */ /* 0x000ea80000300800 */
[----:B------:R-:W2:Y:S01]  /*a9b0*/  LDL.LU R12, [R1+0xbc] ;  /* 0x0000bc00010c7983 */ /* 0x000ea20000300800 */
[----:B----4-:R-:W-:-:S03]  /*a9c0*/  ISETP.LT.AND P5, PT, R89, UR5, !P0 ;  /* 0x0000000559007c0c */ /* 0x010fc6000c7a1270 */
[----:B------:R-:W4:Y:S01]  /*a9d0*/  LDL.LU R89, [R1+0xb8] ;  /* 0x0000b80001597983 */ /* 0x000f220000300800 */
[----:B------:R-:W-:-:S04]  /*a9e0*/  IMAD R11, R3, 0x2, R21 ;  /* 0x00000002030b7824 */ /* 0x000fc800078e0215 */
[----:B-1----:R-:W-:Y:S01]  /*a9f0*/  IMAD R5, R3, 0x2, R11 ;  /* 0x0000000203057824 */ /* 0x002fe200078e020b */
[----:B------:R-:W-:Y:S02]  /*aa00*/  IADD3 R10, P6, R11, R0, RZ ;  /* 0x000000000b0a7210 */ /* 0x000fe40007fde0ff */
[----:B------:R-:W-:Y:S01]  /*aa10*/  PRMT R23, R13, 0x7773, RZ ;  /* 0x000077730d177816 */ /* 0x000fe200000000ff */
[----:B------:R-:W-:Y:S01]  /*aa20*/  IMAD R13, R3, 0x2, R5 ;  /* 0x00000002030d7824 */ /* 0x000fe200078e0205 */
[----:B------:R-:W-:Y:S02]  /*aa30*/  LEA.HI.X.SX32 R11, R11, R2, 0x1, P6 ;  /* 0x000000020b0b7211 */ /* 0x000fe400030f0eff */
[----:B------:R-:W-:Y:S01]  /*aa40*/  IADD3 R4, P6, R5, R0, RZ ;  /* 0x0000000005047210 */ /* 0x000fe20007fde0ff */
[----:B0-----:R-:W-:-:S03]  /*aa50*/  IMAD R7, R3, 0x2, R13 ;  /* 0x0000000203077824 */ /* 0x001fc600078e020d */
[----:B------:R-:W-:Y:S02]  /*aa60*/  LEA.HI.X.SX32 R5, R5, R2, 0x1, P6 ;  /* 0x0000000205057211 */ /* 0x000fe400030f0eff */
[C---:B------:R-:W-:Y:S01]  /*aa70*/  IADD3 R8, P6, R13.reuse, R0, RZ ;  /* 0x000000000d087210 */ /* 0x040fe20007fde0ff */
[----:B------:R0:W-:Y:S01]  /*aa80*/  @P4 STG.E.U8 desc[UR16][R10.64], R23 ;  /* 0x000000170a004986 */ /* 0x0001e2000c101110 */
[----:B------:R-:W-:Y:S02]  /*aa90*/  PRMT R21, R14, 0x7773, RZ ;  /* 0x000077730e157816 */ /* 0x000fe400000000ff */
[----:B---3--:R-:W-:Y:S02]  /*aaa0*/  ISETP.LT.AND P4, PT, R88, UR5, !P0 ;  /* 0x0000000558007c0c */ /* 0x008fe4000c781270 */
[----:B------:R-:W3:Y:S01]  /*aab0*/  LDL.LU R88, [R1+0xb4] ;  /* 0x0000b40001587983 */ /* 0x000ee20000300800 */
[----:B------:R-:W-:Y:S02]  /*aac0*/  LEA.HI.X.SX32 R9, R13, R2, 0x1, P6 ;  /* 0x000000020d097211 */ /* 0x000fe400030f0eff */
[----:B------:R-:W-:Y:S01]  /*aad0*/  ISETP.LT.AND P2, PT, R91, UR5, !P0 ;  /* 0x000000055b007c0c */ /* 0x000fe2000c741270 */
[----:B------:R-:W3:Y:S01]  /*aae0*/  LDL.LU R14, [R1+0xb0] ;  /* 0x0000b000010e7983 */ /* 0x000ee20000300800 */
[----:B------:R-:W-:Y:S01]  /*aaf0*/  IADD3 R6, P6, R7, R0, RZ ;  /* 0x0000000007067210 */ /* 0x000fe20007fde0ff */
[----:B0-----:R-:W-:-:S03]  /*ab00*/  IMAD R11, R3, 0x2, R7 ;  /* 0x00000002030b7824 */ /* 0x001fc600078e0207 */
[----:B------:R-:W-:Y:S02]  /*ab10*/  LEA.HI.X.SX32 R7, R7, R2, 0x1, P6 ;  /* 0x0000000207077211 */ /* 0x000fe400030f0eff */
[----:B------:R-:W-:Y:S01]  /*ab20*/  IADD3 R10, P6, R11, R0, RZ ;  /* 0x000000000b0a7210 */ /* 0x000fe20007fde0ff */
[----:B------:R-:W-:Y:S01]  /*ab30*/  IMAD R13, R3, 0x2, R11 ;  /* 0x00000002030d7824 */ /* 0x000fe200078e020b */
[----:B------:R-:W-:Y:S02]  /*ab40*/  PRMT R15, R15, 0x7773, RZ ;  /* 0x000077730f0f7816 */ /* 0x000fe400000000ff */
[----:B------:R-:W-:Y:S02]  /*ab50*/  PRMT R25, R16, 0x7770, RZ ;  /* 0x0000777010197816 */ /* 0x000fe400000000ff */
[----:B------:R-:W-:Y:S02]  /*ab60*/  LEA.HI.X.SX32 R11, R11, R2, 0x1, P6 ;  /* 0x000000020b0b7211 */ /* 0x000fe400030f0eff */
[----:B------:R-:W-:Y:S01]  /*ab70*/  PRMT R23, R17, 0x7770, RZ ;  /* 0x0000777011177816 */ /* 0x000fe200000000ff */
[----:B------:R0:W-:Y:S04]  /*ab80*/  @P3 STG.E.U8 desc[UR16][R4.64], R21 ;  /* 0x0000001504003986 */ /* 0x0001e8000c101110 */
[----:B------:R1:W-:Y:S04]  /*ab90*/  @P1 STG.E.U8 desc[UR16][R8.64], R15 ;  /* 0x0000000f08001986 */ /* 0x0003e8000c101110 */
[----:B------:R1:W-:Y:S04]  /*aba0*/  @P2 STG.E.U8 desc[UR16][R6.64], R25 ;  /* 0x0000001906002986 */ /* 0x0003e8000c101110 */
[----:B------:R1:W-:Y:S01]  /*abb0*/  @P5 STG.E.U8 desc[UR16][R10.64], R23 ;  /* 0x000000170a005986 */ /* 0x0003e2000c101110 */
[----:B--2---:R-:W-:-:S03]  /*abc0*/  ISETP.LT.AND P1, PT, R22, UR5, !P0 ;  /* 0x0000000516007c0c */ /* 0x004fc6000c721270 */
[----:B------:R-:W2:Y:S01]  /*abd0*/  LDL.LU R22, [R1+0xac] ;  /* 0x0000ac0001167983 */ /* 0x000ea20000300800 */
[----:B------:R-:W-:-:S03]  /*abe0*/  ISETP.LT.AND P2, PT, R12, UR5, !P0 ;  /* 0x000000050c007c0c */ /* 0x000fc6000c741270 */
[----:B------:R-:W2:Y:S01]  /*abf0*/  LDL.LU R12, [R1+0xa8] ;  /* 0x0000a800010c7983 */ /* 0x000ea20000300800 */
[----:B----4-:R-:W-:-:S03]  /*ac00*/  ISETP.LT.AND P5, PT, R89, UR5, !P0 ;  /* 0x0000000559007c0c */ /* 0x010fc6000c7a1270 */
[----:B------:R-:W4:Y:S01]  /*ac10*/  LDL.LU R89, [R1+0xa4] ;  /* 0x0000a40001597983 */ /* 0x000f220000300800 */
[----:B0-----:R-:W-:Y:S01]  /*ac20*/  IADD3 R4, P6, R13, R0, RZ ;  /* 0x000000000d047210 */ /* 0x001fe20007fde0ff */
[----:B-1----:R-:W-:Y:S01]  /*ac30*/  IMAD R9, R3, 0x2, R13 ;  /* 0x0000000203097824 */ /* 0x002fe200078e020d */
[----:B------:R-:W-:Y:S02]  /*ac40*/  ISETP.LT.AND P3, PT, R90, UR5, !P0 ;  /* 0x000000055a007c0c */ /* 0x000fe4000c761270 */
[----:B------:R-:W-:Y:S01]  /*ac50*/  LEA.HI.X.SX32 R5, R13, R2, 0x1, P6 ;  /* 0x000000020d057211 */ /* 0x000fe200030f0eff */
[----:B------:R-:W-:Y:S01]  /*ac60*/  IMAD R7, R3, 0x2, R9 ;  /* 0x0000000203077824 */ /* 0x000fe200078e0209 */
[C---:B------:R-:W-:Y:S01]  /*ac70*/  IADD3 R8, P6, R9.reuse, R0, RZ ;  /* 0x0000000009087210 */ /* 0x040fe20007fde0ff */
[----:B------:R-:W4:Y:S01]  /*ac80*/  LDL.LU R90, [R1+0xa0] ;  /* 0x0000a000015a7983 */ /* 0x000f220000300800 */
[----:B------:R-:W-:Y:S02]  /*ac90*/  PRMT R21, R18, 0x7770, RZ ;  /* 0x0000777012157816 */ /* 0x000fe400000000ff */
[----:B------:R-:W-:-:S02]  /*aca0*/  LEA.HI.X.SX32 R9, R9, R2, 0x1, P6 ;  /* 0x0000000209097211 */ /* 0x000fc400030f0eff */
[----:B------:R-:W-:Y:S01]  /*acb0*/  PRMT R15, R19, 0x7770, RZ ;  /* 0x00007770130f7816 */ /* 0x000fe200000000ff */
[----:B------:R-:W-:Y:S01]  /*acc0*/  IMAD R13, R3, 0x2, R7 ;  /* 0x00000002030d7824 */ /* 0x000fe200078e0207 */
[C---:B------:R-:W-:Y:S01]  /*acd0*/  IADD3 R6, P6, R7.reuse, R0, RZ ;  /* 0x0000000007067210 */ /* 0x040fe20007fde0ff */
[----:B------:R0:W-:Y:S03]  /*ace0*/  @P4 STG.E.U8 desc[UR16][R4.64], R21 ;  /* 0x0000001504004986 */ /* 0x0001e6000c101110 */
[----:B------:R-:W-:Y:S01]  /*acf0*/  LEA.HI.X.SX32 R7, R7, R2, 0x1, P6 ;  /* 0x0000000207077211 */ /* 0x000fe200030f0eff */
[----:B------:R1:W-:Y:S01]  /*ad00*/  @P3 STG.E.U8 desc[UR16][R8.64], R15 ;  /* 0x0000000f08003986 */ /* 0x0003e2000c101110 */
[----:B------:R-:W-:Y:S02]  /*ad10*/  IADD3 R10, P6, R13, R0, RZ ;  /* 0x000000000d0a7210 */ /* 0x000fe40007fde0ff */
[----:B---3--:R-:W-:-:S02]  /*ad20*/  ISETP.LT.AND P3, PT, R14, UR5, !P0 ;  /* 0x000000050e007c0c */ /* 0x008fc4000c761270 */
[----:B------:R-:W3:Y:S01]  /*ad30*/  LDL.LU R14, [R1+0x9c] ;  /* 0x00009c00010e7983 */ /* 0x000ee20000300800 */
[----:B0-----:R-:W-:Y:S01]  /*ad40*/  IMAD R5, R3, 0x2, R13 ;  /* 0x0000000203057824 */ /* 0x001fe200078e020d */
[----:B------:R-:W-:Y:S02]  /*ad50*/  LEA.HI.X.SX32 R11, R13, R2, 0x1, P6 ;  /* 0x000000020d0b7211 */ /* 0x000fe400030f0eff */
[----:B------:R-:W-:Y:S02]  /*ad60*/  PRMT R25, R16, 0x7771, RZ ;  /* 0x0000777110197816 */ /* 0x000fe400000000ff */
[----:B------:R-:W-:Y:S01]  /*ad70*/  IADD3 R4, P6, R5, R0, RZ ;  /* 0x0000000005047210 */ /* 0x000fe20007fde0ff */
[----:B-1----:R-:W-:Y:S01]  /*ad80*/  IMAD R9, R3, 0x2, R5 ;  /* 0x0000000203097824 */ /* 0x002fe200078e0205 */
[----:B------:R-:W-:Y:S02]  /*ad90*/  PRMT R23, R17, 0x7771, RZ ;  /* 0x0000777111177816 */ /* 0x000fe400000000ff */
[----:B------:R-:W-:-:S02]  /*ada0*/  LEA.HI.X.SX32 R5, R5, R2, 0x1, P6 ;  /* 0x0000000205057211 */ /* 0x000fc400030f0eff */
[----:B------:R-:W-:Y:S01]  /*adb0*/  PRMT R21, R18, 0x7771, RZ ;  /* 0x0000777112157816 */ /* 0x000fe200000000ff */
[----:B------:R0:W-:Y:S01]  /*adc0*/  @P1 STG.E.U8 desc[UR16][R6.64], R25 ;  /* 0x0000001906001986 */ /* 0x0001e2000c101110 */
[----:B------:R-:W-:-:S03]  /*add0*/  ISETP.LT.AND P4, PT, R88, UR5, !P0 ;  /* 0x0000000558007c0c */ /* 0x000fc6000c781270 */
[----:B------:R-:W3:Y:S04]  /*ade0*/  LDL.LU R88, [R1+0x98] ;  /* 0x0000980001587983 */ /* 0x000ee80000300800 */
[----:B------:R-:W-:Y:S04]  /*adf0*/  @P2 STG.E.U8 desc[UR16][R10.64], R23 ;  /* 0x000000170a002986 */ /* 0x000fe8000c101110 */
[----:B------:R1:W-:Y:S01]  /*ae00*/  @P5 STG.E.U8 desc[UR16][R4.64], R21 ;  /* 0x0000001504005986 */ /* 0x0003e2000c101110 */
[----:B--2---:R-:W-:-:S03]  /*ae10*/  ISETP.LT.AND P1, PT, R22, UR5, !P0 ;  /* 0x0000000516007c0c */ /* 0x004fc6000c721270 */
[----:B------:R-:W2:Y:S01]  /*ae20*/  LDL.LU R22, [R1+0x94] ;  /* 0x0000940001167983 */ /* 0x000ea20000300800 */
[----:B----4-:R-:W-:-:S03]  /*ae30*/  ISETP.LT.AND P5, PT, R89, UR5, !P0 ;  /* 0x0000000559007c0c */ /* 0x010fc6000c7a1270 */
[----:B------:R-:W4:Y:S01]  /*ae40*/  LDL.LU R89, [R1+0x90] ;  /* 0x0000900001597983 */ /* 0x000f220000300800 */
[----:B------:R-:W-:Y:S01]  /*ae50*/  IADD3 R8, P6, R9, R0, RZ ;  /* 0x0000000009087210 */ /* 0x000fe20007fde0ff */
[----:B------:R-:W-:Y:S01]  /*ae60*/  IMAD R15, R3, 0x2, R9 ;  /* 0x00000002030f7824 */ /* 0x000fe200078e0209 */
[----:B------:R-:W-:Y:S01]  /*ae70*/  ISETP.LT.AND P2, PT, R12, UR5, !P0 ;  /* 0x000000050c007c0c */ /* 0x000fe2000c741270 */
[----:B------:R-:W4:Y:S01]  /*ae80*/  LDL.LU R91, [R1+0x8c] ;  /* 0x00008c00015b7983 */ /* 0x000f220000300800 */
[----:B------:R-:W-:Y:S02]  /*ae90*/  LEA.HI.X.SX32 R9, R9, R2, 0x1, P6 ;  /* 0x0000000209097211 */ /* 0x000fe400030f0eff */
[----:B------:R-:W-:-:S04]  /*aea0*/  IADD3 R12, P6, R15, R0, RZ ;  /* 0x000000000f0c7210 */ /* 0x000fc80007fde0ff */
[----:B------:R-:W-:Y:S01]  /*aeb0*/  LEA.HI.X.SX32 R13, R15, R2, 0x1, P6 ;  /* 0x000000020f0d7211 */ /* 0x000fe200030f0eff */
[----:B------:R-:W-:Y:S01]  /*aec0*/  IMAD R15, R3, 0x2, R15 ;  /* 0x00000002030f7824 */ /* 0x000fe200078e020f */
[----:B0-----:R-:W-:Y:S02]  /*aed0*/  PRMT R7, R19, 0x7771, RZ ;  /* 0x0000777113077816 */ /* 0x001fe400000000ff */
[----:B------:R-:W-:Y:S01]  /*aee0*/  PRMT R27, R16, 0x7772, RZ ;  /* 0x00007772101b7816 */ /* 0x000fe200000000ff */
[----:B-1----:R-:W-:Y:S01]  /*aef0*/  IMAD R21, R3, 0x2, R15 ;  /* 0x0000000203157824 */ /* 0x002fe200078e020f */
[C---:B------:R-:W-:Y:S01]  /*af00*/  IADD3 R10, P6, R15.reuse, R0, RZ ;  /* 0x000000000f0a7210 */ /* 0x040fe20007fde0ff */
[----:B------:R0:W-:Y:S03]  /*af10*/  @P4 STG.E.U8 desc[UR16][R8.64], R7 ;  /* 0x0000000708004986 */ /* 0x0001e6000c101110 */
[----:B------:R-:W-:Y:S01]  /*af20*/  LEA.HI.X.SX32 R11, R15, R2, 0x1, P6 ;  /* 0x000000020f0b7211 */ /* 0x000fe200030f0eff */
[----:B------:R1:W-:Y:S01]  /*af30*/  @P3 STG.E.U8 desc[UR16][R12.64], R27 ;  /* 0x0000001b0c003986 */ /* 0x0003e2000c101110 */
[----:B---3--:R-:W-:-:S03]  /*af40*/  ISETP.LT.AND P3, PT, R14, UR5, !P0 ;  /* 0x000000050e007c0c */ /* 0x008fc6000c761270 */
[----:B------:R3:W3:Y:S01]  /*af50*/  LDS.128 R4, [R20] ;  /* 0x0000000014047984 */ /* 0x0006e20000000c00 */
[----:B------:R-:W-:Y:S01]  /*af60*/  IADD3 R14, P6, R21, R0, RZ ;  /* 0x00000000150e7210 */ /* 0x000fe20007fde0ff */
[----:B0-----:R-:W-:-:S03]  /*af70*/  IMAD R9, R3, 0x2, R21 ;  /* 0x0000000203097824 */ /* 0x001fc600078e0215 */
[----:B------:R-:W-:Y:S02]  /*af80*/  LEA.HI.X.SX32 R15, R21, R2, 0x1, P6 ;  /* 0x00000002150f7211 */ /* 0x000fe400030f0eff */
[----:B------:R-:W-:Y:S02]  /*af90*/  PRMT R25, R17, 0x7772, RZ ;  /* 0x0000777211197816 */ /* 0x000fe400000000ff */
[----:B------:R-:W-:Y:S01]  /*afa0*/  IADD3 R8, P6, R9, R0, RZ ;  /* 0x0000000009087210 */ /* 0x000fe20007fde0ff */
[----:B-1----:R-:W-:Y:S01]  /*afb0*/  IMAD R13, R3, 0x2, R9 ;  /* 0x00000002030d7824 */ /* 0x002fe200078e0209 */
[----:B------:R-:W-:Y:S02]  /*afc0*/  PRMT R23, R18, 0x7772, RZ ;  /* 0x0000777212177816 */ /* 0x000fe400000000ff */
[----:B------:R-:W-:Y:S02]  /*afd0*/  LEA.HI.X.SX32 R9, R9, R2, 0x1, P6 ;  /* 0x0000000209097211 */ /* 0x000fe400030f0eff */
[----:B------:R-:W-:Y:S01]  /*afe0*/  PRMT R27, R19, 0x7772, RZ ;  /* 0x00007772131b7816 */ /* 0x000fe200000000ff */
[----:B------:R-:W-:Y:S01]  /*aff0*/  @P1 STG.E.U8 desc[UR16][R10.64], R25 ;  /* 0x000000190a001986 */ /* 0x000fe2000c101110 */
[----:B------:R-:W-:-:S02]  /*b000*/  ISETP.LT.AND P4, PT, R90, UR5, !P0 ;  /* 0x000000055a007c0c */ /* 0x000fc4000c781270 */
[----:B------:R-:W-:Y:S01]  /*b010*/  ISETP.LT.AND P1, PT, R88, UR5, !P0 ;  /* 0x0000000558007c0c */ /* 0x000fe2000c721270 */
[----:B------:R-:W3:Y:S04]  /*b020*/  LDL.LU R90, [R1+0x88] ;  /* 0x00008800015a7983 */ /* 0x000ee80000300800 */
[----:B------:R0:W-:Y:S04]  /*b030*/  @P2 STG.E.U8 desc[UR16][R14.64], R23 ;  /* 0x000000170e002986 */ /* 0x0001e8000c101110 */
[----:B------:R-:W3:Y:S04]  /*b040*/  LDL.LU R88, [R1+0x84] ;  /* 0x0000840001587983 */ /* 0x000ee80000300800 */
[----:B------:R1:W-:Y:S01]  /*b050*/  @P5 STG.E.U8 desc[UR16][R8.64], R27 ;  /* 0x0000001b08005986 */ /* 0x0003e2000c101110 */
[----:B--2---:R-:W-:-:S03]  /*b060*/  ISETP.LT.AND P2, PT, R22, UR5, !P0 ;  /* 0x0000000516007c0c */ /* 0x004fc6000c741270 */
[----:B------:R-:W2:Y:S01]  /*b070*/  LDL.LU R22, [R1+0x80] ;  /* 0x0000800001167983 */ /* 0x000ea20000300800 */
[----:B----4-:R-:W-:-:S03]  /*b080*/  ISETP.LT.AND P5, PT, R89, UR5, !P0 ;  /* 0x0000000559007c0c */ /* 0x010fc6000c7a1270 */
[----:B------:R-:W4:Y:S04]  /*b090*/  LDL.LU R89, [R1+0x7c] ;  /* 0x00007c0001597983 */ /* 0x000f280000300800 */
[----:B---3--:R-:W3:Y:S01]  /*b0a0*/  LDL.LU R20, [R1+0x78] ;  /* 0x0000780001147983 */ /* 0x008ee20000300800 */
[----:B------:R-:W-:Y:S01]  /*b0b0*/  IMAD R21, R3, 0x2, R13 ;  /* 0x0000000203157824 */ /* 0x000fe200078e020d */
[----:B------:R-:W-:-:S03]  /*b0c0*/  IADD3 R12, P6, R13, R0, RZ ;  /* 0x000000000d0c7210 */ /* 0x000fc60007fde0ff */
[----:B0-----:R-:W-:Y:S01]  /*b0d0*/  IMAD R15, R3, 0x2, R21 ;  /* 0x00000002030f7824 */ /* 0x001fe200078e0215 */
[----:B------:R-:W-:Y:S02]  /*b0e0*/  LEA.HI.X.SX32 R13, R13, R2, 0x1, P6 ;  /* 0x000000020d0d7211 */ /* 0x000fe400030f0eff */
[----:B------:R-:W-:Y:S01]  /*b0f0*/  IADD3 R10, P6, R21, R0, RZ ;  /* 0x00000000150a7210 */ /* 0x000fe20007fde0ff */
[----:B-1----:R-:W-:-:S03]  /*b100*/  IMAD R9, R3, 0x2, R15 ;  /* 0x0000000203097824 */ /* 0x002fc600078e020f */
[----:B------:R-:W-:Y:S02]  /*b110*/  LEA.HI.X.SX32 R11, R21, R2, 0x1, P6 ;  /* 0x00000002150b7211 */ /* 0x000fe400030f0eff */
[----:B------:R-:W-:Y:S02]  /*b120*/  IADD3 R14, P6, R15, R0, RZ ;  /* 0x000000000f0e7210 */ /* 0x000fe40007fde0ff */
[----:B------:R-:W-:Y:S02]  /*b130*/  PRMT R25, R16, 0x7773, RZ ;  /* 0x0000777310197816 */ /* 0x000fe400000000ff */
[----:B------:R-:W-:Y:S01]  /*b140*/  PRMT R23, R17, 0x7773, RZ ;  /* 0x0000777311177816 */ /* 0x000fe200000000ff */
[----:B------:R-:W-:Y:S01]  /*b150*/  IMAD R17, R3, 0x2, R9 ;  /* 0x0000000203117824 */ /* 0x000fe200078e0209 */
[----:B------:R-:W-:Y:S01]  /*b160*/  LEA.HI.X.SX32 R15, R15, R2, 0x1, P6 ;  /* 0x000000020f0f7211 */ /* 0x000fe200030f0eff */
[----:B------:R-:W4:Y:S01]  /*b170*/  LDL.LU R16, [R1+0x74] ;  /* 0x0000740001107983 */ /* 0x000f220000300800 */
[----:B------:R-:W-:-:S03]  /*b180*/  IADD3 R8, P6, R9, R0, RZ ;  /* 0x0000000009087210 */ /* 0x000fc60007fde0ff */
[----:B------:R0:W-:Y:S01]  /*b190*/  @P4 STG.E.U8 desc[UR16][R12.64], R25 ;  /* 0x000000190c004986 */ /* 0x0001e2000c101110 */
[----:B------:R-:W-:-:S03]  /*b1a0*/  LEA.HI.X.SX32 R9, R9, R2, 0x1, P6 ;  /* 0x0000000209097211 */ /* 0x000fc600030f0eff */
[----:B------:R1:W-:Y:S01]  /*b1b0*/  @P3 STG.E.U8 desc[UR16][R10.64], R23 ;  /* 0x000000170a003986 */ /* 0x0003e2000c101110 */
[----:B------:R-:W-:Y:S02]  /*b1c0*/  ISETP.LT.AND P4, PT, R91, UR5, !P0 ;  /* 0x000000055b007c0c */ /* 0x000fe4000c781270 */
[----:B------:R-:W-:Y:S02]  /*b1d0*/  PRMT R21, R18, 0x7773, RZ ;  /* 0x0000777312157816 */ /* 0x000fe400000000ff */
[----:B0-----:R-:W-:Y:S01]  /*b1e0*/  IADD3 R12, P6, R17, R0, RZ ;  /* 0x00000000110c7210 */ /* 0x001fe20007fde0ff */
[----:B-1----:R-:W-:-:S03]  /*b1f0*/  IMAD R11, R3, 0x2, R17 ;  /* 0x00000002030b7824 */ /* 0x002fc600078e0211 */
[----:B------:R-:W-:Y:S01]  /*b200*/  LEA.HI.X.SX32 R13, R17, R2, 0x1, P6 ;  /* 0x00000002110d7211 */ /* 0x000fe200030f0eff */
[----:B------:R0:W-:Y:S01]  /*b210*/  @P1 STG.E.U8 desc[UR16][R14.64], R21 ;  /* 0x000000150e001986 */ /* 0x0001e2000c101110 */
[----:B------:R-:W-:Y:S02]  /*b220*/  PRMT R19, R19, 0x7773, RZ ;  /* 0x0000777313137816 */ /* 0x000fe400000000ff */
[----:B------:R-:W-:Y:S02]  /*b230*/  IADD3 R10, P6, R11, R0, RZ ;  /* 0x000000000b0a7210 */ /* 0x000fe40007fde0ff */
[----:B------:R-:W-:Y:S01]  /*b240*/  PRMT R23, R4, 0x7770, RZ ;  /* 0x0000777004177816 */ /* 0x000fe200000000ff */
[----:B------:R-:W-:Y:S01]  /*b250*/  @P2 STG.E.U8 desc[UR16][R8.64], R19 ;  /* 0x0000001308002986 */ /* 0x000fe2000c101110 */
[----:B------:R-:W-:-:S03]  /*b260*/  ISETP.LT.AND P1, PT, R88, UR5, !P0 ;  /* 0x0000000558007c0c */ /* 0x000fc6000c721270 */
[----:B------:R-:W4:Y:S01]  /*b270*/  LDL.LU R88, [R1+0x70] ;  /* 0x0000700001587983 */ /* 0x000f220000300800 */
[----:B0-----:R-:W-:Y:S01]  /*b280*/  IMAD R15, R3, 0x2, R11 ;  /* 0x00000002030f7824 */ /* 0x001fe200078e020b */
[----:B------:R-:W-:Y:S02]  /*b290*/  LEA.HI.X.SX32 R11, R11, R2, 0x1, P6 ;  /* 0x000000020b0b7211 */ /* 0x000fe400030f0eff */
[----:B------:R-:W-:Y:S01]  /*b2a0*/  PRMT R21, R5, 0x7770, RZ ;  /* 0x0000777005157816 */ /* 0x000fe200000000ff */
[----:B------:R0:W-:Y:S04]  /*b2b0*/  @P5 STG.E.U8 desc[UR16][R12.64], R23 ;  /* 0x000000170c005986 */ /* 0x0001e8000c101110 */
[----:B------:R1:W-:Y:S01]  /*b2c0*/  @P4 STG.E.U8 desc[UR16][R10.64], R21 ;  /* 0x000000150a004986 */ /* 0x0003e2000c101110 */
[----:B--2---:R-:W-:-:S03]  /*b2d0*/  ISETP.LT.AND P2, PT, R22, UR5, !P0 ;  /* 0x0000000516007c0c */ /* 0x004fc6000c741270 */
[----:B------:R-:W2:Y:S04]  /*b2e0*/  LDL.LU R22, [R1+0x6c] ;  /* 0x00006c0001167983 */ /* 0x000ea80000300800 */
[----:B------:R-:W2:Y:S01]  /*b2f0*/  LDL.LU R18, [R1+0x68] ;  /* 0x0000680001127983 */ /* 0x000ea20000300800 */
[----:B---3--:R-:W-:-:S03]  /*b300*/  ISETP.LT.AND P4, PT, R20, UR5, !P0 ;  /* 0x0000000514007c0c */ /* 0x008fc6000c781270 */
[----:B------:R-:W3:Y:S01]  /*b310*/  LDL.LU R20, [R1+0x64] ;  /* 0x0000640001147983 */ /* 0x000ee20000300800 */
[----:B------:R-:W-:Y:S01]  /*b320*/  IMAD R17, R3, 0x2, R15 ;  /* 0x0000000203117824 */ /* 0x000fe200078e020f */
[----:B------:R-:W-:Y:S02]  /*b330*/  IADD3 R14, P6, R15, R0, RZ ;  /* 0x000000000f0e7210 */ /* 0x000fe40007fde0ff */
[----:B------:R-:W-:Y:S01]  /*b340*/  ISETP.LT.AND P3, PT, R90, UR5, !P0 ;  /* 0x000000055a007c0c */ /* 0x000fe2000c761270 */
[----:B0-----:R-:W-:Y:S01]  /*b350*/  IMAD R13, R3, 0x2, R17 ;  /* 0x00000002030d7824 */ /* 0x001fe200078e0211 */
[----:B------:R-:W-:Y:S02]  /*b360*/  LEA.HI.X.SX32 R15, R15, R2, 0x1, P6 ;  /* 0x000000020f0f7211 */ /* 0x000fe400030f0eff */
[----:B------:R-:W-:Y:S01]  /*b370*/  IADD3 R8, P6, R17, R0, RZ ;  /* 0x0000000011087210 */ /* 0x000fe20007fde0ff */
[----:B-1----:R-:W-:-:S03]  /*b380*/  IMAD R11, R3, 0x2, R13 ;  /* 0x00000002030b7824 */ /* 0x002fc600078e020d */
[----:B------:R-:W-:Y:S02]  /*b390*/  LEA.HI.X.SX32 R9, R17, R2, 0x1, P6 ;  /* 0x0000000211097211 */ /* 0x000fe400030f0eff */
[----:B------:R-:W-:Y:S01]  /*b3a0*/  IADD3 R12, P6, R13, R0, RZ ;  /* 0x000000000d0c7210 */ /* 0x000fe20007fde0ff */
[----:B------:R-:W-:Y:S01]  /*b3b0*/  IMAD R17, R3, 0x2, R11 ;  /* 0x0000000203117824 */ /* 0x000fe200078e020b */
[----:B----4-:R-:W-:Y:S02]  /*b3c0*/  ISETP.LT.AND P5, PT, R89, UR5, !P0 ;  /* 0x0000000559007c0c */ /* 0x010fe4000c7a1270 */
[----:B------:R-:W-:Y:S02]  /*b3d0*/  PRMT R23, R6, 0x7770, RZ ;  /* 0x0000777006177816 */ /* 0x000fe400000000ff */
[----:B------:R-:W-:Y:S02]  /*b3e0*/  LEA.HI.X.SX32 R13, R13, R2, 0x1, P6 ;  /* 0x000000020d0d7211 */ /* 0x000fe400030f0eff */
[----:B------:R-:W-:-:S02]  /*b3f0*/  IADD3 R10, P6, R11, R0, RZ ;  /* 0x000000000b0a7210 */ /* 0x000fc40007fde0ff */
[----:B------:R-:W-:Y:S01]  /*b400*/  PRMT R19, R7, 0x7770, RZ ;  /* 0x0000777007137816 */ /* 0x000fe200000000ff */
[----:B------:R0:W-:Y:S01]  /*b410*/  @P3 STG.E.U8 desc[UR16][R14.64], R23 ;  /* 0x000000170e003986 */ /* 0x0001e2000c101110 */
[----:B------:R-:W-:Y:S02]  /*b420*/  LEA.HI.X.SX32 R11, R11, R2, 0x1, P6 ;  /* 0x000000020b0b7211 */ /* 0x000fe400030f0eff */
[----:B------:R-:W-:Y:S01]  /*b430*/  ISETP.LT.AND P3, PT, R16, UR5, !P0 ;  /* 0x0000000510007c0c */ /* 0x000fe2000c761270 */
[----:B------:R1:W-:Y:S01]  /*b440*/  @P1 STG.E.U8 desc[UR16][R8.64], R19 ;  /* 0x0000001308001986 */ /* 0x0003e2000c101110 */
[----:B------:R-:W-:-:S03]  /*b450*/  PRMT R21, R4, 0x7771, RZ ;  /* 0x0000777104157816 */ /* 0x000fc600000000ff */
[----:B------:R-:W4:Y:S01]  /*b460*/  LDL.LU R16, [R1+0x60] ;  /* 0x0000600001107983 */ /* 0x000f220000300800 */
[----:B0-----:R-:W-:Y:S02]  /*b470*/  IADD3 R14, P6, R17, R0, RZ ;  /* 0x00000000110e7210 */ /* 0x001fe40007fde0ff */
[----:B------:R-:W-:Y:S02]  /*b480*/  PRMT R23, R6, 0x7771, RZ ;  /* 0x0000777106177816 */ /* 0x000fe400000000ff */
[----:B-1----:R-:W-:Y:S02]  /*b490*/  PRMT R19, R5, 0x7771, RZ ;  /* 0x0000777105137816 */ /* 0x002fe400000000ff */
[----:B------:R-:W-:Y:S01]  /*b4a0*/  LEA.HI.X.SX32 R15, R17, R2, 0x1, P6 ;  /* 0x00000002110f7211 */ /* 0x000fe200030f0eff */
[----:B------:R0:W-:Y:S04]  /*b4b0*/  @P2 STG.E.U8 desc[UR16][R12.64], R21 ;  /* 0x000000150c002986 */ /* 0x0001e8000c101110 */
[----:B------:R1:W-:Y:S04]  /*b4c0*/  @P5 STG.E.U8 desc[UR16][R10.64], R19 ;  /* 0x000000130a005986 */ /* 0x0003e8000c101110 */
[----:B------:R1:W-:Y:S01]  /*b4d0*/  @P4 STG.E.U8 desc[UR16][R14.64], R23 ;  /* 0x000000170e004986 */ /* 0x0003e2000c101110 */
[----:B--2---:R-:W-:-:S02]  /*b4e0*/  ISETP.LT.AND P2, PT, R22, UR5, !P0 ;  /* 0x0000000516007c0c */ /* 0x004fc4000c741270 */
[----:B------:R-:W-:Y:S02]  /*b4f0*/  ISETP.LT.AND P5, PT, R18, UR5, !P0 ;  /* 0x0000000512007c0c */ /* 0x000fe4000c7a1270 */
[----:B------:R-:W2:Y:S04]  /*b500*/  LDL.LU R18, [R1+0x5c] ;  /* 0x00005c0001127983 */ /* 0x000ea80000300800 */
[----:B------:R-:W2:Y:S01]  /*b510*/  LDL.LU R22, [R1+0x58] ;  /* 0x0000580001167983 */ /* 0x000ea20000300800 */
[----:B---3--:R-:W-:-:S03]  /*b520*/  ISETP.LT.AND P4, PT, R20, UR5, !P0 ;  /* 0x0000000514007c0c */ /* 0x008fc6000c781270 */
[----:B------:R-:W3:Y:S01]  /*b530*/  LDL.LU R20, [R1+0x54] ;  /* 0x0000540001147983 */ /* 0x000ee20000300800 */
[----:B------:R-:W-:-:S04]  /*b540*/  IMAD R9, R3, 0x2, R17 ;  /* 0x0000000203097824 */ /* 0x000fc800078e0211 */
[----:B0-----:R-:W-:Y:S01]  /*b550*/  IMAD R13, R3, 0x2, R9 ;  /* 0x00000002030d7824 */ /* 0x001fe200078e0209 */
[----:B------:R-:W-:Y:S02]  /*b560*/  IADD3 R8, P6, R9, R0, RZ ;  /* 0x0000000009087210 */ /* 0x000fe40007fde0ff */
[----:B------:R-:W-:Y:S01]  /*b570*/  ISETP.LT.AND P1, PT, R88, UR5, !P0 ;  /* 0x0000000558007c0c */ /* 0x000fe2000c721270 */
[----:B------:R-:W-:Y:S01]  /*b580*/  IMAD R17, R3, 0x2, R13 ;  /* 0x0000000203117824 */ /* 0x000fe200078e020d */
[----:B------:R-:W-:Y:S02]  /*b590*/  LEA.HI.X.SX32 R9, R9, R2, 0x1, P6 ;  /* 0x0000000209097211 */ /* 0x000fe400030f0eff */
[----:B------:R-:W-:Y:S01]  /*b5a0*/  IADD3 R12, P6, R13, R0, RZ ;  /* 0x000000000d0c7210 */ /* 0x000fe20007fde0ff */
[----:B-1----:R-:W-:Y:S01]  /*b5b0*/  IMAD R19, R3, 0x2, R17 ;  /* 0x0000000203137824 */ /* 0x002fe200078e0211 */
[----:B------:R-:W-:Y:S02]  /*b5c0*/  PRMT R21, R7, 0x7771, RZ ;  /* 0x0000777107157816 */ /* 0x000fe400000000ff */
[----:B------:R-:W-:Y:S01]  /*b5d0*/  LEA.HI.X.SX32 R13, R13, R2, 0x1, P6 ;  /* 0x000000020d0d7211 */ /* 0x000fe200030f0eff */
[----:B------:R-:W-:Y:S01]  /*b5e0*/  IMAD R15, R3, 0x2, R19 ;  /* 0x00000002030f7824 */ /* 0x000fe200078e0213 */
[----:B------:R-:W-:-:S02]  /*b5f0*/  IADD3 R10, P6, R17, R0, RZ ;  /* 0x00000000110a7210 */ /* 0x000fc40007fde0ff */
[----:B------:R-:W-:Y:S02]  /*b600*/  PRMT R25, R4, 0x7772, RZ ;  /* 0x0000777204197816 */ /* 0x000fe400000000ff */
[----:B------:R-:W-:Y:S01]  /*b610*/  LEA.HI.X.SX32 R11, R17, R2, 0x1, P6 ;  /* 0x00000002110b7211 */ /* 0x000fe200030f0eff */
[----:B------:R-:W-:Y:S01]  /*b620*/  IMAD R17, R3, 0x2, R15 ;  /* 0x0000000203117824 */ /* 0x000fe200078e020f */
[----:B------:R0:W-:Y:S04]  /*b630*/  @P3 STG.E.U8 desc[UR16][R8.64], R21 ;  /* 0x0000001508003986 */ /* 0x0001e8000c101110 */
[----:B------:R1:W-:Y:S01]  /*b640*/  @P1 STG.E.U8 desc[UR16][R12.64], R25 ;  /* 0x000000190c001986 */ /* 0x0003e2000c101110 */
[----:B------:R-:W-:Y:S02]  /*b650*/  PRMT R23, R5, 0x7772, RZ ;  /* 0x0000777205177816 */ /* 0x000fe400000000ff */
[----:B0-----:R-:W-:Y:S01]  /*b660*/  IADD3 R8, P1, R19, R0, RZ ;  /* 0x0000000013087210 */ /* 0x001fe20007f3e0ff */
[----:B------:R-:W-:-:S03]  /*b670*/  IMAD R21, R3, 0x2, R17 ;  /* 0x0000000203157824 */ /* 0x000fc600078e0211 */
[----:B------:R-:W-:Y:S01]  /*b680*/  LEA.HI.X.SX32 R9, R19, R2, 0x1, P1 ;  /* 0x0000000213097211 */ /* 0x000fe200008f0eff */
[----:B------:R-:W-:Y:S01]  /*b690*/  IMAD R19, R3, 0x2, R21 ;  /* 0x0000000203137824 */ /* 0x000fe200078e0215 */
[----:B----4-:R-:W-:Y:S01]  /*b6a0*/  ISETP.LT.AND P3, PT, R16, UR5, !P0 ;  /* 0x0000000510007c0c */ /* 0x010fe2000c761270 */
[----:B------:R0:W-:Y:S01]  /*b6b0*/  @P2 STG.E.U8 desc[UR16][R10.64], R23 ;  /* 0x000000170a002986 */ /* 0x0001e2000c101110 */
[-C--:B------:R-:W-:Y:S02]  /*b6c0*/  IADD3 R16, P6, R17, R0.reuse, RZ ;  /* 0x0000000011107210 */ /* 0x080fe40007fde0ff */
[----:B------:R-:W-:Y:S01]  /*b6d0*/  IADD3 R14, P2, R15, R0, RZ ;  /* 0x000000000f0e7210 */ /* 0x000fe20007f5e0ff */
[----:B------:R-:W-:Y:S01]  /*b6e0*/  IMAD R3, R3, 0x2, R19 ;  /* 0x0000000203037824 */ /* 0x000fe200078e0213 */
[-C--:B------:R-:W-:Y:S02]  /*b6f0*/  LEA.HI.X.SX32 R17, R17, R2.reuse, 0x1, P6 ;  /* 0x0000000211117211 */ /* 0x080fe400030f0eff */
[----:B------:R-:W-:-:S02]  /*b700*/  LEA.HI.X.SX32 R15, R15, R2, 0x1, P2 ;  /* 0x000000020f0f7211 */ /* 0x000fc400010f0eff */
[-C--:B-1----:R-:W-:Y:S02]  /*b710*/  IADD3 R12, P6, R21, R0.reuse, RZ ;  /* 0x00000000150c7210 */ /* 0x082fe40007fde0ff */
[----:B0-----:R-:W-:-:S04]  /*b720*/  IADD3 R10, P1, R19, R0, RZ ;  /* 0x00000000130a7210 */ /* 0x001fc80007f3e0ff */
[-C--:B------:R-:W-:Y:S02]  /*b730*/  LEA.HI.X.SX32 R11, R19, R2.reuse, 0x1, P1 ;  /* 0x00000002130b7211 */ /* 0x080fe400008f0eff */
[----:B------:R-:W-:Y:S02]  /*b740*/  LEA.HI.X.SX32 R13, R21, R2, 0x1, P6 ;  /* 0x00000002150d7211 */ /* 0x000fe400030f0eff */
[----:B------:R-:W-:Y:S02]  /*b750*/  PRMT R25, R6, 0x7772, RZ ;  /* 0x0000777206197816 */ /* 0x000fe400000000ff */
[----:B------:R-:W-:Y:S02]  /*b760*/  PRMT R23, R7, 0x7772, RZ ;  /* 0x0000777207177816 */ /* 0x000fe400000000ff */
[----:B------:R-:W-:Y:S02]  /*b770*/  PRMT R21, R4, 0x7773, RZ ;  /* 0x0000777304157816 */ /* 0x000fe400000000ff */
[----:B------:R-:W-:Y:S01]  /*b780*/  PRMT R5, R5, 0x7773, RZ ;  /* 0x0000777305057816 */ /* 0x000fe200000000ff */
[----:B------:R0:W-:Y:S04]  /*b790*/  @P5 STG.E.U8 desc[UR16][R8.64], R25 ;  /* 0x0000001908005986 */ /* 0x0001e8000c101110 */
[----:B------:R0:W-:Y:S04]  /*b7a0*/  @P4 STG.E.U8 desc[UR16][R14.64], R23 ;  /* 0x000000170e004986 */ /* 0x0001e8000c101110 */
[----:B------:R0:W-:Y:S01]  /*b7b0*/  @P3 STG.E.U8 desc[UR16][R16.64], R21 ;  /* 0x0000001510003986 */ /* 0x0001e2000c101110 */
[----:B------:R-:W-:-:S02]  /*b7c0*/  PRMT R7, R7, 0x7773, RZ ;  /* 0x0000777307077816 */ /* 0x000fc400000000ff */
[----:B--2---:R-:W-:Y:S02]  /*b7d0*/  ISETP.LT.AND P2, PT, R18, UR5, !P0 ;  /* 0x0000000512007c0c */ /* 0x004fe4000c741270 */
[----:B------:R-:W-:Y:S02]  /*b7e0*/  ISETP.LT.AND P1, PT, R22, UR5, !P0 ;  /* 0x0000000516007c0c */ /* 0x000fe4000c721270 */
[----:B------:R-:W-:-:S04]  /*b7f0*/  IADD3 R18, P6, R3, R0, RZ ;  /* 0x0000000003127210 */ /* 0x000fc80007fde0ff */
[----:B------:R-:W-:Y:S02]  /*b800*/  LEA.HI.X.SX32 R19, R3, R2, 0x1, P6 ;  /* 0x0000000203137211 */ /* 0x000fe400030f0eff */
[----:B---3--:R-:W-:Y:S02]  /*b810*/  ISETP.LT.AND P0, PT, R20, UR5, !P0 ;  /* 0x0000000514007c0c */ /* 0x008fe4000c701270 */
[----:B------:R-:W-:Y:S01]  /*b820*/  PRMT R3, R6, 0x7773, RZ ;  /* 0x0000777306037816 */ /* 0x000fe200000000ff */
[----:B------:R0:W-:Y:S04]  /*b830*/  @P2 STG.E.U8 desc[UR16][R12.64], R5 ;  /* 0x000000050c002986 */ /* 0x0001e8000c101110 */
[----:B------:R0:W-:Y:S06]  /*b840*/  @P1 STG.E.U8 desc[UR16][R10.64], R3 ;  /* 0x000000030a001986 */ /* 0x0001ec000c101110 */
[----:B------:R-:W-:Y:S05]  /*b850*/  @!P0 EXIT ;  /* 0x000000000000894d */ /* 0x000fea0003800000 */
[----:B------:R-:W-:Y:S01]  /*b860*/  STG.E.U8 desc[UR16][R18.64], R7 ;  /* 0x0000000712007986 */ /* 0x000fe2000c101110 */
[----:B------:R-:W-:Y:S05]  /*b870*/  EXIT ;  /* 0x000000000000794d */ /* 0x000fea0003800000 */
.L_x_3:
[----:B------:R-:W-:-:S00]  /*b880*/  BRA `(.L_x_3) ;  /* 0xfffffffc00fc7947 */ /* 0x000fc0000383ffff */
[----:B------:R-:W-:-:S00]  /*b890*/  NOP ;  /* 0x0000000000007918 */ /* 0x000fc00000000000 */
        /* <DEDUP_REMOVED lines=14> */
.L_x_4:


//--------------------- .nv.shared.matmul_kernel  --------------------------
	.section	.nv.shared.matmul_kernel,"aw",@nobits
	.sectionflags	@""
	.align	16
	.zero		1024


//--------------------- .nv.shared.reserved.0     --------------------------
	.section	.nv.shared.reserved.0,"aw",@nobits
	.weak		__nv_reservedSMEM_offset_0_alias
	.size		__nv_reservedSMEM_offset_0_alias, 0, 0
	.other		__nv_reservedSMEM_offset_0_alias,@"STO_CUDA_RESERVED_SHARED STV_DEFAULT"
__nv_reservedSMEM_offset_0_alias:
	.zero		0


//--------------------- .nv.constant0.matmul_kernel --------------------------
	.section	.nv.constant0.matmul_kernel,"a",@progbits
	.sectionflags	@""
	.align	4
.nv.constant0.matmul_kernel:
	.zero		608


//--------------------- SYMBOLS --------------------------

	.type		.nv.reservedSmem.offset0,@object
	.size		.nv.reservedSmem.offset0,0x4
